//
// Generated by NVIDIA NVVM Compiler
//
// Compiler Build ID: CL-36424714
// Cuda compilation tools, release 13.0, V13.0.88
// Based on NVVM 20.0.0
//

.version 9.0
.target sm_100
.address_size 64

	// .globl	wto_fill_nan3_f32

.visible .entry wto_fill_nan3_f32(
	.param .u64 .ptr .align 1 wto_fill_nan3_f32_param_0,
	.param .u64 .ptr .align 1 wto_fill_nan3_f32_param_1,
	.param .u64 .ptr .align 1 wto_fill_nan3_f32_param_2,
	.param .u64 wto_fill_nan3_f32_param_3
)
{
	.reg .pred 	%p<3>;
	.reg .b32 	%r<7>;
	.reg .b64 	%rd<17>;

	ld.param.u64 	%rd8, [wto_fill_nan3_f32_param_0];
	ld.param.u64 	%rd9, [wto_fill_nan3_f32_param_1];
	ld.param.u64 	%rd10, [wto_fill_nan3_f32_param_2];
	ld.param.u64 	%rd11, [wto_fill_nan3_f32_param_3];
	mov.u32 	%r2, %ctaid.x;
	mov.u32 	%r1, %ntid.x;
	mov.u32 	%r3, %tid.x;
	mad.lo.s32 	%r4, %r2, %r1, %r3;
	cvt.u64.u32 	%rd16, %r4;
	setp.le.u64 	%p1, %rd11, %rd16;
	@%p1 bra 	$L__BB0_3;
	mov.u32 	%r5, %nctaid.x;
	mul.wide.u32 	%rd2, %r1, %r5;
	cvta.to.global.u64 	%rd3, %rd8;
	cvta.to.global.u64 	%rd4, %rd9;
	cvta.to.global.u64 	%rd5, %rd10;
$L__BB0_2:
	shl.b64 	%rd12, %rd16, 2;
	add.s64 	%rd13, %rd3, %rd12;
	mov.b32 	%r6, 2143289344;
	st.global.u32 	[%rd13], %r6;
	add.s64 	%rd14, %rd4, %rd12;
	st.global.u32 	[%rd14], %r6;
	add.s64 	%rd15, %rd5, %rd12;
	st.global.u32 	[%rd15], %r6;
	add.s64 	%rd16, %rd16, %rd2;
	setp.lt.u64 	%p2, %rd16, %rd11;
	@%p2 bra 	$L__BB0_2;
$L__BB0_3:
	ret;

}
	// .globl	wto_batch_f32
.visible .entry wto_batch_f32(
	.param .u64 .ptr .align 1 wto_batch_f32_param_0,
	.param .u64 .ptr .align 1 wto_batch_f32_param_1,
	.param .u64 .ptr .align 1 wto_batch_f32_param_2,
	.param .u32 wto_batch_f32_param_3,
	.param .u32 wto_batch_f32_param_4,
	.param .u32 wto_batch_f32_param_5,
	.param .u64 .ptr .align 1 wto_batch_f32_param_6,
	.param .u64 .ptr .align 1 wto_batch_f32_param_7,
	.param .u64 .ptr .align 1 wto_batch_f32_param_8
)
{
	.local .align 16 .b8 	__local_depot1[32];
	.reg .b64 	%SP;
	.reg .b64 	%SPL;
	.reg .pred 	%p<51>;
	.reg .b16 	%rs<10>;
	.reg .b32 	%r<109>;
	.reg .b32 	%f<20>;
	.reg .b64 	%rd<93>;
	.reg .b64 	%fd<70>;

	mov.u64 	%SPL, __local_depot1;
	ld.param.u64 	%rd92, [wto_batch_f32_param_0];
	ld.param.u64 	%rd36, [wto_batch_f32_param_1];
	ld.param.u64 	%rd37, [wto_batch_f32_param_2];
	ld.param.u32 	%r49, [wto_batch_f32_param_3];
	ld.param.u32 	%r51, [wto_batch_f32_param_4];
	ld.param.u32 	%r50, [wto_batch_f32_param_5];
	ld.param.u64 	%rd38, [wto_batch_f32_param_6];
	ld.param.u64 	%rd39, [wto_batch_f32_param_7];
	ld.param.u64 	%rd40, [wto_batch_f32_param_8];
	add.u64 	%rd1, %SPL, 0;
	mov.u32 	%r52, %ctaid.x;
	mov.u32 	%r53, %ntid.x;
	mov.u32 	%r54, %tid.x;
	mad.lo.s32 	%r1, %r52, %r53, %r54;
	setp.ge.s32 	%p1, %r1, %r51;
	@%p1 bra 	$L__BB1_52;
	cvta.to.global.u64 	%rd42, %rd36;
	cvta.to.global.u64 	%rd43, %rd37;
	cvta.to.global.u64 	%rd2, %rd38;
	cvta.to.global.u64 	%rd3, %rd39;
	cvta.to.global.u64 	%rd4, %rd40;
	mul.wide.s32 	%rd44, %r1, 4;
	add.s64 	%rd45, %rd42, %rd44;
	ld.global.nc.u32 	%r2, [%rd45];
	add.s64 	%rd46, %rd43, %rd44;
	ld.global.nc.u32 	%r55, [%rd46];
	mul.wide.s32 	%rd5, %r49, %r1;
	shl.b64 	%rd47, %rd5, 2;
	add.s64 	%rd89, %rd2, %rd47;
	add.s64 	%rd90, %rd3, %rd47;
	add.s64 	%rd91, %rd4, %rd47;
	min.s32 	%r56, %r2, %r55;
	setp.gt.s32 	%p2, %r56, 0;
	setp.gt.s32 	%p3, %r50, -1;
	and.pred  	%p4, %p3, %p2;
	setp.lt.s32 	%p5, %r50, %r49;
	and.pred  	%p6, %p5, %p4;
	setp.gt.s32 	%p7, %r49, 0;
	and.pred  	%p8, %p7, %p6;
	@%p8 bra 	$L__BB1_14;
	setp.lt.s32 	%p42, %r49, 1;
	@%p42 bra 	$L__BB1_52;
	and.b32  	%r4, %r49, 7;
	setp.lt.u32 	%p43, %r49, 8;
	mov.b32 	%r104, 0;
	@%p43 bra 	$L__BB1_6;
	and.b32  	%r104, %r49, 2147483640;
	neg.s32 	%r89, %r104;
	add.s64 	%rd70, %rd47, 16;
	add.s64 	%rd85, %rd2, %rd70;
	add.s64 	%rd84, %rd3, %rd70;
	add.s64 	%rd83, %rd4, %rd70;
$L__BB1_5:
	.pragma "nounroll";
	mov.b32 	%r84, 2143289344;
	st.global.u32 	[%rd85+-16], %r84;
	st.global.u32 	[%rd84+-16], %r84;
	st.global.u32 	[%rd83+-16], %r84;
	st.global.u32 	[%rd85+-12], %r84;
	st.global.u32 	[%rd84+-12], %r84;
	st.global.u32 	[%rd83+-12], %r84;
	st.global.u32 	[%rd85+-8], %r84;
	st.global.u32 	[%rd84+-8], %r84;
	st.global.u32 	[%rd83+-8], %r84;
	st.global.u32 	[%rd85+-4], %r84;
	st.global.u32 	[%rd84+-4], %r84;
	st.global.u32 	[%rd83+-4], %r84;
	st.global.u32 	[%rd85], %r84;
	st.global.u32 	[%rd84], %r84;
	st.global.u32 	[%rd83], %r84;
	st.global.u32 	[%rd85+4], %r84;
	st.global.u32 	[%rd84+4], %r84;
	st.global.u32 	[%rd83+4], %r84;
	st.global.u32 	[%rd85+8], %r84;
	st.global.u32 	[%rd84+8], %r84;
	st.global.u32 	[%rd83+8], %r84;
	st.global.u32 	[%rd85+12], %r84;
	st.global.u32 	[%rd84+12], %r84;
	st.global.u32 	[%rd83+12], %r84;
	add.s32 	%r89, %r89, 8;
	add.s64 	%rd85, %rd85, 32;
	add.s64 	%rd84, %rd84, 32;
	add.s64 	%rd83, %rd83, 32;
	setp.eq.s32 	%p44, %r89, 0;
	@%p44 bra 	$L__BB1_6;
	bra.uni 	$L__BB1_5;
$L__BB1_6:
	setp.eq.s32 	%p45, %r4, 0;
	@%p45 bra 	$L__BB1_52;
	and.b32  	%r38, %r49, 3;
	setp.lt.u32 	%p46, %r4, 4;
	@%p46 bra 	$L__BB1_9;
	mul.wide.u32 	%rd71, %r104, 4;
	add.s64 	%rd72, %rd89, %rd71;
	mov.b32 	%r85, 2143289344;
	st.global.u32 	[%rd72], %r85;
	add.s64 	%rd73, %rd90, %rd71;
	st.global.u32 	[%rd73], %r85;
	add.s64 	%rd74, %rd91, %rd71;
	st.global.u32 	[%rd74], %r85;
	st.global.u32 	[%rd72+4], %r85;
	st.global.u32 	[%rd73+4], %r85;
	st.global.u32 	[%rd74+4], %r85;
	st.global.u32 	[%rd72+8], %r85;
	st.global.u32 	[%rd73+8], %r85;
	st.global.u32 	[%rd74+8], %r85;
	st.global.u32 	[%rd72+12], %r85;
	st.global.u32 	[%rd73+12], %r85;
	st.global.u32 	[%rd74+12], %r85;
	add.s32 	%r104, %r104, 4;
$L__BB1_9:
	setp.eq.s32 	%p47, %r38, 0;
	@%p47 bra 	$L__BB1_52;
	setp.eq.s32 	%p48, %r38, 1;
	@%p48 bra 	$L__BB1_12;
	mul.wide.u32 	%rd75, %r104, 4;
	add.s64 	%rd76, %rd89, %rd75;
	mov.b32 	%r86, 2143289344;
	st.global.u32 	[%rd76], %r86;
	add.s64 	%rd77, %rd90, %rd75;
	st.global.u32 	[%rd77], %r86;
	add.s64 	%rd78, %rd91, %rd75;
	st.global.u32 	[%rd78], %r86;
	st.global.u32 	[%rd76+4], %r86;
	st.global.u32 	[%rd77+4], %r86;
	st.global.u32 	[%rd78+4], %r86;
	add.s32 	%r104, %r104, 2;
$L__BB1_12:
	and.b32  	%r87, %r49, 1;
	setp.eq.b32 	%p49, %r87, 1;
	not.pred 	%p50, %p49;
	@%p50 bra 	$L__BB1_52;
	mul.wide.u32 	%rd79, %r104, 4;
	add.s64 	%rd80, %rd89, %rd79;
	mov.b32 	%r88, 2143289344;
	st.global.u32 	[%rd80], %r88;
	add.s64 	%rd81, %rd90, %rd79;
	st.global.u32 	[%rd81], %r88;
	add.s64 	%rd82, %rd91, %rd79;
	st.global.u32 	[%rd82], %r88;
	bra.uni 	$L__BB1_52;
$L__BB1_14:
	add.s32 	%r9, %r2, %r50;
	setp.le.u32 	%p9, %r9, %r49;
	@%p9 bra 	$L__BB1_26;
	and.b32  	%r10, %r49, 7;
	setp.lt.u32 	%p34, %r49, 8;
	mov.b32 	%r107, 0;
	@%p34 bra 	$L__BB1_18;
	and.b32  	%r107, %r49, 2147483640;
	neg.s32 	%r90, %r107;
	add.s64 	%rd56, %rd47, 16;
	add.s64 	%rd88, %rd2, %rd56;
	add.s64 	%rd87, %rd3, %rd56;
	add.s64 	%rd86, %rd4, %rd56;
$L__BB1_17:
	.pragma "nounroll";
	mov.b32 	%r78, 2143289344;
	st.global.u32 	[%rd88+-16], %r78;
	st.global.u32 	[%rd87+-16], %r78;
	st.global.u32 	[%rd86+-16], %r78;
	st.global.u32 	[%rd88+-12], %r78;
	st.global.u32 	[%rd87+-12], %r78;
	st.global.u32 	[%rd86+-12], %r78;
	st.global.u32 	[%rd88+-8], %r78;
	st.global.u32 	[%rd87+-8], %r78;
	st.global.u32 	[%rd86+-8], %r78;
	st.global.u32 	[%rd88+-4], %r78;
	st.global.u32 	[%rd87+-4], %r78;
	st.global.u32 	[%rd86+-4], %r78;
	st.global.u32 	[%rd88], %r78;
	st.global.u32 	[%rd87], %r78;
	st.global.u32 	[%rd86], %r78;
	st.global.u32 	[%rd88+4], %r78;
	st.global.u32 	[%rd87+4], %r78;
	st.global.u32 	[%rd86+4], %r78;
	st.global.u32 	[%rd88+8], %r78;
	st.global.u32 	[%rd87+8], %r78;
	st.global.u32 	[%rd86+8], %r78;
	st.global.u32 	[%rd88+12], %r78;
	st.global.u32 	[%rd87+12], %r78;
	st.global.u32 	[%rd86+12], %r78;
	add.s32 	%r90, %r90, 8;
	add.s64 	%rd88, %rd88, 32;
	add.s64 	%rd87, %rd87, 32;
	add.s64 	%rd86, %rd86, 32;
	setp.eq.s32 	%p35, %r90, 0;
	@%p35 bra 	$L__BB1_18;
	bra.uni 	$L__BB1_17;
$L__BB1_18:
	setp.eq.s32 	%p36, %r10, 0;
	@%p36 bra 	$L__BB1_52;
	and.b32  	%r44, %r49, 3;
	setp.lt.u32 	%p37, %r10, 4;
	@%p37 bra 	$L__BB1_21;
	mul.wide.u32 	%rd57, %r107, 4;
	add.s64 	%rd58, %rd89, %rd57;
	mov.b32 	%r79, 2143289344;
	st.global.u32 	[%rd58], %r79;
	add.s64 	%rd59, %rd90, %rd57;
	st.global.u32 	[%rd59], %r79;
	add.s64 	%rd60, %rd91, %rd57;
	st.global.u32 	[%rd60], %r79;
	st.global.u32 	[%rd58+4], %r79;
	st.global.u32 	[%rd59+4], %r79;
	st.global.u32 	[%rd60+4], %r79;
	st.global.u32 	[%rd58+8], %r79;
	st.global.u32 	[%rd59+8], %r79;
	st.global.u32 	[%rd60+8], %r79;
	st.global.u32 	[%rd58+12], %r79;
	st.global.u32 	[%rd59+12], %r79;
	st.global.u32 	[%rd60+12], %r79;
	add.s32 	%r107, %r107, 4;
$L__BB1_21:
	setp.eq.s32 	%p38, %r44, 0;
	@%p38 bra 	$L__BB1_52;
	setp.eq.s32 	%p39, %r44, 1;
	@%p39 bra 	$L__BB1_24;
	mul.wide.u32 	%rd61, %r107, 4;
	add.s64 	%rd62, %rd89, %rd61;
	mov.b32 	%r80, 2143289344;
	st.global.u32 	[%rd62], %r80;
	add.s64 	%rd63, %rd90, %rd61;
	st.global.u32 	[%rd63], %r80;
	add.s64 	%rd64, %rd91, %rd61;
	st.global.u32 	[%rd64], %r80;
	st.global.u32 	[%rd62+4], %r80;
	st.global.u32 	[%rd63+4], %r80;
	st.global.u32 	[%rd64+4], %r80;
	add.s32 	%r107, %r107, 2;
$L__BB1_24:
	and.b32  	%r81, %r49, 1;
	setp.eq.b32 	%p40, %r81, 1;
	not.pred 	%p41, %p40;
	@%p41 bra 	$L__BB1_52;
	mul.wide.u32 	%rd65, %r107, 4;
	add.s64 	%rd66, %rd89, %rd65;
	mov.b32 	%r82, 2143289344;
	st.global.u32 	[%rd66], %r82;
	add.s64 	%rd67, %rd90, %rd65;
	st.global.u32 	[%rd67], %r82;
	add.s64 	%rd68, %rd91, %rd65;
	st.global.u32 	[%rd68], %r82;
	bra.uni 	$L__BB1_52;
$L__BB1_26:
	add.s32 	%r60, %r2, 1;
	cvt.rn.f64.u32 	%fd32, %r60;
	mov.f64 	%fd33, 0d4000000000000000;
	div.rn.f64 	%fd1, %fd33, %fd32;
	mov.f64 	%fd34, 0d3FF0000000000000;
	sub.f64 	%fd2, %fd34, %fd1;
	add.s32 	%r61, %r55, 1;
	cvt.rn.f64.u32 	%fd35, %r61;
	div.rn.f64 	%fd3, %fd33, %fd35;
	mov.f64 	%fd69, 0d0000000000000000;
	st.local.v2.f64 	[%rd1], {%fd69, %fd69};
	st.local.v2.f64 	[%rd1+16], {%fd69, %fd69};
	// begin inline asm
	activemask.b32 %r57;
	// end inline asm
	brev.b32 	%r62, %r57;
	bfind.shiftamt.u32 	%r16, %r62;
	neg.s32 	%r93, %r49;
	neg.s32 	%r91, %r9;
	mov.b16 	%rs9, 0;
	mov.b32 	%r102, 0;
	mov.b32 	%r92, 1;
	mov.u32 	%r101, %r102;
	mov.f64 	%fd68, %fd69;
	mov.f64 	%fd67, %fd69;
	mov.f64 	%fd66, %fd69;
$L__BB1_27:
	mov.u32 	%r64, %tid.x;
	and.b32  	%r65, %r64, 31;
	setp.ne.s32 	%p10, %r65, %r16;
	mov.b32 	%r96, 0;
	@%p10 bra 	$L__BB1_29;
	// begin inline asm
	ld.global.nc.f32 %f9, [%rd92];
	// end inline asm
	mov.b32 	%r96, %f9;
$L__BB1_29:
	shfl.sync.idx.b32	%r66|%p11, %r96, %r16, 31, %r57;
	mov.b32 	%f10, %r66;
	abs.f32 	%f1, %f10;
	cvt.f64.f32 	%fd8, %f10;
	add.s32 	%r67, %r92, -1;
	setp.ge.s32 	%p12, %r67, %r50;
	@%p12 bra 	$L__BB1_31;
	mov.b32 	%r76, 2143289344;
	st.global.u32 	[%rd89], %r76;
	st.global.u32 	[%rd90], %r76;
	st.global.u32 	[%rd91], %r76;
	bra.uni 	$L__BB1_51;
$L__BB1_31:
	and.b16  	%rs4, %rs9, 255;
	setp.ne.s16 	%p13, %rs4, 0;
	@%p13 bra 	$L__BB1_34;
	setp.ne.f32 	%p15, %f1, 0f7F800000;
	mov.f64 	%fd59, %fd8;
	@%p15 bra 	$L__BB1_36;
	mov.b32 	%r75, 2143289344;
	st.global.u32 	[%rd89], %r75;
	st.global.u32 	[%rd90], %r75;
	st.global.u32 	[%rd91], %r75;
	mov.b16 	%rs9, 0;
	bra.uni 	$L__BB1_51;
$L__BB1_34:
	setp.equ.f32 	%p14, %f1, 0f7F800000;
	mov.f64 	%fd59, %fd66;
	@%p14 bra 	$L__BB1_36;
	mul.f64 	%fd36, %fd1, %fd8;
	fma.rn.f64 	%fd59, %fd2, %fd66, %fd36;
$L__BB1_36:
	sub.f64 	%fd11, %fd8, %fd59;
	add.s32 	%r68, %r9, -1;
	add.s32 	%r69, %r92, -1;
	setp.ge.s32 	%p16, %r69, %r68;
	@%p16 bra 	$L__BB1_38;
	mov.b32 	%r74, 2143289344;
	st.global.u32 	[%rd89], %r74;
	st.global.u32 	[%rd90], %r74;
	st.global.u32 	[%rd91], %r74;
	mov.b16 	%rs9, 1;
	mov.f64 	%fd66, %fd59;
	bra.uni 	$L__BB1_51;
$L__BB1_38:
	setp.ne.s32 	%p17, %r91, -1;
	mov.f32 	%f18, 0f7FC00000;
	mov.f32 	%f19, 0f7FC00000;
	@%p17 bra 	$L__BB1_42;
	setp.equ.f32 	%p26, %f1, 0f7F800000;
	abs.f64 	%fd53, %fd11;
	selp.f64 	%fd67, 0d7FF8000000000000, %fd53, %p26;
	mul.f64 	%fd13, %fd67, 0d3F8EB851EB851EB8;
	mov.b64 	%rd53, %fd13;
	and.b64  	%rd54, %rd53, 9223372036854775807;
	setp.eq.s64 	%p27, %rd54, 9218868437227405312;
	setp.eq.s64 	%p28, %rd54, 0;
	or.pred  	%p29, %p28, %p27;
	setp.gt.s64 	%p30, %rd54, 9218868437227405312;
	or.pred  	%p31, %p29, %p30;
	mov.f64 	%fd68, 0d0000000000000000;
	@%p31 bra 	$L__BB1_41;
	div.rn.f64 	%fd54, %fd11, %fd13;
	selp.f64 	%fd68, 0d7FF8000000000000, %fd54, %p26;
$L__BB1_41:
	cvt.rn.f32.f64 	%f17, %fd68;
	st.local.f64 	[%rd1], %fd68;
	mov.b32 	%r102, 0;
	mov.b32 	%r101, 1;
	mov.f64 	%fd69, %fd68;
	bra.uni 	$L__BB1_50;
$L__BB1_42:
	add.s32 	%r70, %r92, -1;
	setp.lt.s32 	%p18, %r70, %r9;
	mov.f32 	%f17, 0f7FC00000;
	@%p18 bra 	$L__BB1_50;
	setp.equ.f32 	%p19, %f1, 0f7F800000;
	abs.f64 	%fd38, %fd11;
	setp.equ.f64 	%p20, %fd38, 0d7FF0000000000000;
	mul.f64 	%fd39, %fd1, %fd38;
	fma.rn.f64 	%fd40, %fd2, %fd67, %fd39;
	selp.f64 	%fd67, %fd67, %fd40, %p20;
	mul.f64 	%fd17, %fd67, 0d3F8EB851EB851EB8;
	mov.f64 	%fd61, 0d7FF8000000000000;
	@%p19 bra 	$L__BB1_46;
	setp.eq.f64 	%p21, %fd17, 0d0000000000000000;
	mov.f64 	%fd61, 0d0000000000000000;
	@%p21 bra 	$L__BB1_46;
	abs.f64 	%fd42, %fd17;
	setp.equ.f64 	%p22, %fd42, 0d7FF0000000000000;
	div.rn.f64 	%fd43, %fd11, %fd17;
	selp.f64 	%fd61, 0d0000000000000000, %fd43, %p22;
$L__BB1_46:
	abs.f64 	%fd44, %fd61;
	setp.equ.f64 	%p23, %fd44, 0d7FF0000000000000;
	mul.f64 	%fd45, %fd3, %fd61;
	mov.f64 	%fd46, 0d3FF0000000000000;
	sub.f64 	%fd47, %fd46, %fd3;
	fma.rn.f64 	%fd48, %fd47, %fd68, %fd45;
	selp.f64 	%fd68, %fd68, %fd48, %p23;
	setp.gt.s32 	%p24, %r101, 3;
	@%p24 bra 	$L__BB1_48;
	mul.wide.s32 	%rd51, %r101, 8;
	add.s64 	%rd52, %rd1, %rd51;
	st.local.f64 	[%rd52], %fd68;
	add.s32 	%r101, %r101, 1;
	mov.f64 	%fd62, %fd68;
	bra.uni 	$L__BB1_49;
$L__BB1_48:
	mul.wide.s32 	%rd49, %r102, 8;
	add.s64 	%rd50, %rd1, %rd49;
	ld.local.f64 	%fd49, [%rd50];
	sub.f64 	%fd62, %fd68, %fd49;
	st.local.f64 	[%rd50], %fd68;
	add.s32 	%r71, %r102, 1;
	and.b32  	%r102, %r71, 3;
$L__BB1_49:
	add.f64 	%fd69, %fd69, %fd62;
	setp.eq.s32 	%p25, %r101, 4;
	mul.f64 	%fd50, %fd69, 0d3FD0000000000000;
	cvt.rn.f32.f64 	%f12, %fd50;
	sub.f64 	%fd51, %fd68, %fd50;
	cvt.rn.f32.f64 	%f13, %fd51;
	selp.f32 	%f18, %f12, 0f7FC00000, %p25;
	selp.f32 	%f19, %f13, 0f7FC00000, %p25;
	cvt.rn.f32.f64 	%f17, %fd68;
$L__BB1_50:
	st.global.f32 	[%rd89], %f17;
	st.global.f32 	[%rd90], %f18;
	st.global.f32 	[%rd91], %f19;
	mov.b16 	%rs9, 1;
	mov.f64 	%fd66, %fd59;
$L__BB1_51:
	add.s32 	%r93, %r93, 1;
	setp.eq.s32 	%p33, %r93, 0;
	add.s32 	%r92, %r92, 1;
	add.s64 	%rd92, %rd92, 4;
	add.s64 	%rd91, %rd91, 4;
	add.s64 	%rd90, %rd90, 4;
	add.s64 	%rd89, %rd89, 4;
	add.s32 	%r91, %r91, 1;
	@%p33 bra 	$L__BB1_52;
	bra.uni 	$L__BB1_27;
$L__BB1_52:
	ret;

}
	// .globl	wto_many_series_one_param_time_major_f32
.visible .entry wto_many_series_one_param_time_major_f32(
	.param .u64 .ptr .align 1 wto_many_series_one_param_time_major_f32_param_0,
	.param .u32 wto_many_series_one_param_time_major_f32_param_1,
	.param .u32 wto_many_series_one_param_time_major_f32_param_2,
	.param .u32 wto_many_series_one_param_time_major_f32_param_3,
	.param .u32 wto_many_series_one_param_time_major_f32_param_4,
	.param .u64 .ptr .align 1 wto_many_series_one_param_time_major_f32_param_5,
	.param .u64 .ptr .align 1 wto_many_series_one_param_time_major_f32_param_6,
	.param .u64 .ptr .align 1 wto_many_series_one_param_time_major_f32_param_7,
	.param .u64 .ptr .align 1 wto_many_series_one_param_time_major_f32_param_8
)
{
	.local .align 16 .b8 	__local_depot2[32];
	.reg .b64 	%SP;
	.reg .b64 	%SPL;
	.reg .pred 	%p<80>;
	.reg .b16 	%rs<21>;
	.reg .b32 	%r<114>;
	.reg .b32 	%f<22>;
	.reg .b64 	%rd<124>;
	.reg .b64 	%fd<156>;

	mov.u64 	%SPL, __local_depot2;
	ld.param.u32 	%r56, [wto_many_series_one_param_time_major_f32_param_1];
	ld.param.u32 	%r57, [wto_many_series_one_param_time_major_f32_param_2];
	ld.param.u32 	%r58, [wto_many_series_one_param_time_major_f32_param_3];
	ld.param.u32 	%r59, [wto_many_series_one_param_time_major_f32_param_4];
	ld.param.u64 	%rd13, [wto_many_series_one_param_time_major_f32_param_5];
	ld.param.u64 	%rd14, [wto_many_series_one_param_time_major_f32_param_6];
	ld.param.u64 	%rd15, [wto_many_series_one_param_time_major_f32_param_7];
	ld.param.u64 	%rd16, [wto_many_series_one_param_time_major_f32_param_8];
	add.u64 	%rd1, %SPL, 0;
	mov.u32 	%r60, %ctaid.x;
	mov.u32 	%r61, %ntid.x;
	mov.u32 	%r62, %tid.x;
	mad.lo.s32 	%r1, %r60, %r61, %r62;
	setp.ge.s32 	%p3, %r1, %r56;
	@%p3 bra 	$L__BB2_72;
	cvta.to.global.u64 	%rd18, %rd14;
	cvta.to.global.u64 	%rd19, %rd15;
	cvta.to.global.u64 	%rd20, %rd16;
	cvt.s64.s32 	%rd2, %r1;
	mul.wide.s32 	%rd21, %r1, 4;
	add.s64 	%rd3, %rd18, %rd21;
	add.s64 	%rd4, %rd19, %rd21;
	add.s64 	%rd5, %rd20, %rd21;
	setp.lt.s32 	%p4, %r57, 1;
	@%p4 bra 	$L__BB2_13;
	and.b32  	%r2, %r57, 7;
	setp.lt.u32 	%p5, %r57, 8;
	mov.b32 	%r93, 0;
	@%p5 bra 	$L__BB2_5;
	and.b32  	%r93, %r57, 2147483640;
	neg.s32 	%r91, %r93;
	shl.b32 	%r5, %r56, 3;
	mov.b32 	%r90, 0;
	mul.wide.s32 	%rd26, %r56, 4;
$L__BB2_4:
	.pragma "nounroll";
	mul.wide.s32 	%rd22, %r90, 4;
	add.s64 	%rd23, %rd3, %rd22;
	mov.b32 	%r65, 2143289344;
	st.global.u32 	[%rd23], %r65;
	add.s64 	%rd24, %rd4, %rd22;
	st.global.u32 	[%rd24], %r65;
	add.s64 	%rd25, %rd5, %rd22;
	st.global.u32 	[%rd25], %r65;
	add.s64 	%rd27, %rd23, %rd26;
	st.global.u32 	[%rd27], %r65;
	add.s64 	%rd28, %rd24, %rd26;
	st.global.u32 	[%rd28], %r65;
	add.s64 	%rd29, %rd25, %rd26;
	st.global.u32 	[%rd29], %r65;
	add.s64 	%rd30, %rd27, %rd26;
	st.global.u32 	[%rd30], %r65;
	add.s64 	%rd31, %rd28, %rd26;
	st.global.u32 	[%rd31], %r65;
	add.s64 	%rd32, %rd29, %rd26;
	st.global.u32 	[%rd32], %r65;
	add.s64 	%rd33, %rd30, %rd26;
	st.global.u32 	[%rd33], %r65;
	add.s64 	%rd34, %rd31, %rd26;
	st.global.u32 	[%rd34], %r65;
	add.s64 	%rd35, %rd32, %rd26;
	st.global.u32 	[%rd35], %r65;
	add.s64 	%rd36, %rd33, %rd26;
	st.global.u32 	[%rd36], %r65;
	add.s64 	%rd37, %rd34, %rd26;
	st.global.u32 	[%rd37], %r65;
	add.s64 	%rd38, %rd35, %rd26;
	st.global.u32 	[%rd38], %r65;
	add.s64 	%rd39, %rd36, %rd26;
	st.global.u32 	[%rd39], %r65;
	add.s64 	%rd40, %rd37, %rd26;
	st.global.u32 	[%rd40], %r65;
	add.s64 	%rd41, %rd38, %rd26;
	st.global.u32 	[%rd41], %r65;
	add.s64 	%rd42, %rd39, %rd26;
	st.global.u32 	[%rd42], %r65;
	add.s64 	%rd43, %rd40, %rd26;
	st.global.u32 	[%rd43], %r65;
	add.s64 	%rd44, %rd41, %rd26;
	st.global.u32 	[%rd44], %r65;
	add.s64 	%rd45, %rd42, %rd26;
	st.global.u32 	[%rd45], %r65;
	add.s64 	%rd46, %rd43, %rd26;
	st.global.u32 	[%rd46], %r65;
	add.s64 	%rd47, %rd44, %rd26;
	st.global.u32 	[%rd47], %r65;
	add.s32 	%r91, %r91, 8;
	add.s32 	%r90, %r90, %r5;
	setp.ne.s32 	%p6, %r91, 0;
	@%p6 bra 	$L__BB2_4;
$L__BB2_5:
	setp.eq.s32 	%p7, %r2, 0;
	@%p7 bra 	$L__BB2_13;
	and.b32  	%r11, %r57, 3;
	setp.lt.u32 	%p8, %r2, 4;
	@%p8 bra 	$L__BB2_8;
	mul.lo.s32 	%r66, %r93, %r56;
	mul.wide.s32 	%rd48, %r66, 4;
	add.s64 	%rd49, %rd3, %rd48;
	mov.b32 	%r67, 2143289344;
	st.global.u32 	[%rd49], %r67;
	add.s64 	%rd50, %rd4, %rd48;
	st.global.u32 	[%rd50], %r67;
	add.s64 	%rd51, %rd5, %rd48;
	st.global.u32 	[%rd51], %r67;
	mul.wide.s32 	%rd52, %r56, 4;
	add.s64 	%rd53, %rd49, %rd52;
	st.global.u32 	[%rd53], %r67;
	add.s64 	%rd54, %rd50, %rd52;
	st.global.u32 	[%rd54], %r67;
	add.s64 	%rd55, %rd51, %rd52;
	st.global.u32 	[%rd55], %r67;
	add.s64 	%rd56, %rd53, %rd52;
	st.global.u32 	[%rd56], %r67;
	add.s64 	%rd57, %rd54, %rd52;
	st.global.u32 	[%rd57], %r67;
	add.s64 	%rd58, %rd55, %rd52;
	st.global.u32 	[%rd58], %r67;
	add.s64 	%rd59, %rd56, %rd52;
	st.global.u32 	[%rd59], %r67;
	add.s64 	%rd60, %rd57, %rd52;
	st.global.u32 	[%rd60], %r67;
	add.s64 	%rd61, %rd58, %rd52;
	st.global.u32 	[%rd61], %r67;
	add.s32 	%r93, %r93, 4;
$L__BB2_8:
	setp.eq.s32 	%p9, %r11, 0;
	@%p9 bra 	$L__BB2_13;
	setp.eq.s32 	%p10, %r11, 1;
	@%p10 bra 	$L__BB2_11;
	mul.lo.s32 	%r68, %r93, %r56;
	mul.wide.s32 	%rd62, %r68, 4;
	add.s64 	%rd63, %rd3, %rd62;
	mov.b32 	%r69, 2143289344;
	st.global.u32 	[%rd63], %r69;
	add.s64 	%rd64, %rd4, %rd62;
	st.global.u32 	[%rd64], %r69;
	add.s64 	%rd65, %rd5, %rd62;
	st.global.u32 	[%rd65], %r69;
	mul.wide.s32 	%rd66, %r56, 4;
	add.s64 	%rd67, %rd63, %rd66;
	st.global.u32 	[%rd67], %r69;
	add.s64 	%rd68, %rd64, %rd66;
	st.global.u32 	[%rd68], %r69;
	add.s64 	%rd69, %rd65, %rd66;
	st.global.u32 	[%rd69], %r69;
	add.s32 	%r93, %r93, 2;
$L__BB2_11:
	and.b32  	%r70, %r57, 1;
	setp.eq.b32 	%p11, %r70, 1;
	not.pred 	%p12, %p11;
	@%p12 bra 	$L__BB2_13;
	mul.lo.s32 	%r71, %r93, %r56;
	mul.wide.s32 	%rd70, %r71, 4;
	add.s64 	%rd71, %rd3, %rd70;
	mov.b32 	%r72, 2143289344;
	st.global.u32 	[%rd71], %r72;
	add.s64 	%rd72, %rd4, %rd70;
	st.global.u32 	[%rd72], %r72;
	add.s64 	%rd73, %rd5, %rd70;
	st.global.u32 	[%rd73], %r72;
$L__BB2_13:
	min.s32 	%r73, %r58, %r59;
	setp.lt.s32 	%p13, %r73, 1;
	@%p13 bra 	$L__BB2_72;
	setp.lt.s32 	%p14, %r57, 1;
	cvta.to.global.u64 	%rd74, %rd13;
	shl.b64 	%rd75, %rd2, 2;
	add.s64 	%rd76, %rd74, %rd75;
	ld.global.nc.u32 	%r16, [%rd76];
	add.s32 	%r17, %r16, %r58;
	add.s32 	%r18, %r17, -1;
	add.s32 	%r74, %r58, 1;
	cvt.rn.f64.u32 	%fd64, %r74;
	mov.f64 	%fd65, 0d4000000000000000;
	div.rn.f64 	%fd1, %fd65, %fd64;
	mov.f64 	%fd66, 0d3FF0000000000000;
	sub.f64 	%fd2, %fd66, %fd1;
	add.s32 	%r75, %r59, 1;
	cvt.rn.f64.u32 	%fd67, %r75;
	div.rn.f64 	%fd3, %fd65, %fd67;
	mov.f64 	%fd68, 0d0000000000000000;
	st.local.v2.f64 	[%rd1], {%fd68, %fd68};
	st.local.v2.f64 	[%rd1+16], {%fd68, %fd68};
	@%p14 bra 	$L__BB2_72;
	mul.lo.s32 	%r77, %r18, %r56;
	mul.wide.s32 	%rd78, %r77, 4;
	add.s64 	%rd6, %rd3, %rd78;
	setp.eq.s32 	%p16, %r57, 1;
	mov.pred 	%p79, -1;
	mov.f64 	%fd148, 0d0000000000000000;
	mov.b64 	%rd123, 0;
	mov.b32 	%r111, 0;
	mov.u32 	%r105, %r111;
	mov.f64 	%fd147, %fd148;
	mov.f64 	%fd146, %fd148;
	mov.f64 	%fd137, %fd148;
	@%p16 bra 	$L__BB2_55;
	ld.param.u64 	%rd120, [wto_many_series_one_param_time_major_f32_param_0];
	and.b32  	%r80, %r57, 2147483646;
	neg.s32 	%r100, %r80;
	neg.s32 	%r97, %r17;
	add.s64 	%rd122, %rd120, %rd75;
	add.s32 	%r96, %r17, -2;
	mov.b16 	%rs20, 0;
	mov.f64 	%fd148, 0d0000000000000000;
	mov.b32 	%r98, 2;
	mov.b32 	%r95, 0;
	mov.u32 	%r99, %r56;
	mov.u32 	%r106, %r95;
	mov.u32 	%r105, %r95;
$L__BB2_17:
	add.s32 	%r30, %r98, -1;
	add.s32 	%r31, %r98, -2;
	// begin inline asm
	ld.global.nc.f32 %f5, [%rd122];
	// end inline asm
	abs.f32 	%f2, %f5;
	setp.lt.s32 	%p17, %r31, %r16;
	@%p17 bra 	$L__BB2_35;
	and.b16  	%rs5, %rs20, 255;
	setp.ne.s16 	%p18, %rs5, 0;
	@%p18 bra 	$L__BB2_20;
	cvt.f64.f32 	%fd133, %f5;
	setp.equ.f32 	%p20, %f2, 0f7F800000;
	mov.b16 	%rs20, 0;
	@%p20 bra 	$L__BB2_35;
	bra.uni 	$L__BB2_22;
$L__BB2_20:
	setp.equ.f32 	%p19, %f2, 0f7F800000;
	mov.f64 	%fd133, %fd137;
	@%p19 bra 	$L__BB2_22;
	cvt.f64.f32 	%fd71, %f5;
	mul.f64 	%fd72, %fd1, %fd71;
	fma.rn.f64 	%fd133, %fd2, %fd137, %fd72;
$L__BB2_22:
	cvt.f64.f32 	%fd73, %f5;
	sub.f64 	%fd11, %fd73, %fd133;
	abs.f64 	%fd12, %fd11;
	setp.ne.s32 	%p21, %r96, -1;
	@%p21 bra 	$L__BB2_26;
	setp.equ.f32 	%p30, %f2, 0f7F800000;
	selp.f64 	%fd146, 0d7FF8000000000000, %fd12, %p30;
	mul.f64 	%fd14, %fd146, 0d3F8EB851EB851EB8;
	mov.b64 	%rd90, %fd14;
	and.b64  	%rd91, %rd90, 9223372036854775807;
	setp.eq.s64 	%p31, %rd91, 9218868437227405312;
	setp.eq.s64 	%p32, %rd91, 0;
	or.pred  	%p33, %p32, %p31;
	setp.gt.s64 	%p34, %rd91, 9218868437227405312;
	or.pred  	%p35, %p33, %p34;
	mov.f64 	%fd147, 0d0000000000000000;
	@%p35 bra 	$L__BB2_25;
	div.rn.f64 	%fd91, %fd11, %fd14;
	selp.f64 	%fd147, 0d7FF8000000000000, %fd91, %p30;
$L__BB2_25:
	cvt.rn.f32.f64 	%f9, %fd147;
	st.global.f32 	[%rd6], %f9;
	st.local.f64 	[%rd1], %fd147;
	mov.b32 	%r105, 1;
	mov.b16 	%rs20, 1;
	mov.f64 	%fd137, %fd133;
	mov.f64 	%fd148, %fd147;
	mov.u32 	%r106, %r105;
	bra.uni 	$L__BB2_35;
$L__BB2_26:
	setp.lt.s32 	%p22, %r31, %r17;
	mov.b16 	%rs20, 1;
	mov.f64 	%fd137, %fd133;
	@%p22 bra 	$L__BB2_35;
	setp.equ.f32 	%p23, %f2, 0f7F800000;
	setp.equ.f64 	%p24, %fd12, 0d7FF0000000000000;
	mul.f64 	%fd75, %fd1, %fd12;
	fma.rn.f64 	%fd76, %fd2, %fd146, %fd75;
	selp.f64 	%fd146, %fd146, %fd76, %p24;
	mov.f64 	%fd135, 0d7FF8000000000000;
	@%p23 bra 	$L__BB2_30;
	mul.f64 	%fd78, %fd146, 0d3F8EB851EB851EB8;
	setp.eq.f64 	%p25, %fd78, 0d0000000000000000;
	mov.f64 	%fd135, 0d0000000000000000;
	@%p25 bra 	$L__BB2_30;
	mul.f64 	%fd79, %fd146, 0d3F8EB851EB851EB8;
	abs.f64 	%fd80, %fd79;
	setp.equ.f64 	%p26, %fd80, 0d7FF0000000000000;
	div.rn.f64 	%fd81, %fd11, %fd79;
	selp.f64 	%fd135, 0d0000000000000000, %fd81, %p26;
$L__BB2_30:
	abs.f64 	%fd82, %fd135;
	setp.equ.f64 	%p27, %fd82, 0d7FF0000000000000;
	mul.f64 	%fd83, %fd3, %fd135;
	mov.f64 	%fd84, 0d3FF0000000000000;
	sub.f64 	%fd85, %fd84, %fd3;
	fma.rn.f64 	%fd86, %fd85, %fd147, %fd83;
	selp.f64 	%fd147, %fd147, %fd86, %p27;
	cvt.rn.f32.f64 	%f6, %fd147;
	mul.wide.s32 	%rd81, %r95, 4;
	add.s64 	%rd82, %rd3, %rd81;
	st.global.f32 	[%rd82], %f6;
	setp.gt.s32 	%p28, %r105, 3;
	@%p28 bra 	$L__BB2_32;
	mul.wide.s32 	%rd85, %r105, 8;
	add.s64 	%rd86, %rd1, %rd85;
	st.local.f64 	[%rd86], %fd147;
	add.s32 	%r105, %r105, 1;
	mov.f64 	%fd136, %fd147;
	bra.uni 	$L__BB2_33;
$L__BB2_32:
	mul.wide.s32 	%rd83, %r106, 8;
	add.s64 	%rd84, %rd1, %rd83;
	ld.local.f64 	%fd87, [%rd84];
	sub.f64 	%fd136, %fd147, %fd87;
	st.local.f64 	[%rd84], %fd147;
	add.s32 	%r81, %r106, 1;
	and.b32  	%r106, %r81, 3;
$L__BB2_33:
	add.f64 	%fd148, %fd148, %fd136;
	setp.ne.s32 	%p29, %r105, 4;
	mov.f64 	%fd137, %fd133;
	@%p29 bra 	$L__BB2_35;
	mul.f64 	%fd88, %fd148, 0d3FD0000000000000;
	cvt.rn.f32.f64 	%f7, %fd88;
	mul.wide.s32 	%rd87, %r95, 4;
	add.s64 	%rd88, %rd4, %rd87;
	st.global.f32 	[%rd88], %f7;
	sub.f64 	%fd89, %fd147, %fd88;
	cvt.rn.f32.f64 	%f8, %fd89;
	add.s64 	%rd89, %rd5, %rd87;
	st.global.f32 	[%rd89], %f8;
	mov.b32 	%r105, 4;
	mov.f64 	%fd137, %fd133;
$L__BB2_35:
	mul.wide.s32 	%rd93, %r56, 4;
	add.s64 	%rd92, %rd122, %rd93;
	// begin inline asm
	ld.global.nc.f32 %f10, [%rd92];
	// end inline asm
	abs.f32 	%f3, %f10;
	cvt.f64.f32 	%fd28, %f10;
	setp.lt.s32 	%p37, %r30, %r16;
	@%p37 bra 	$L__BB2_53;
	and.b16  	%rs11, %rs20, 255;
	setp.eq.s16 	%p38, %rs11, 0;
	@%p38 bra 	$L__BB2_39;
	setp.equ.f32 	%p39, %f3, 0f7F800000;
	mov.f64 	%fd141, %fd137;
	@%p39 bra 	$L__BB2_40;
	mul.f64 	%fd92, %fd1, %fd28;
	fma.rn.f64 	%fd141, %fd2, %fd137, %fd92;
	bra.uni 	$L__BB2_40;
$L__BB2_39:
	setp.equ.f32 	%p40, %f3, 0f7F800000;
	mov.b16 	%rs20, 0;
	mov.f64 	%fd141, %fd28;
	@%p40 bra 	$L__BB2_53;
$L__BB2_40:
	sub.f64 	%fd31, %fd28, %fd141;
	abs.f64 	%fd32, %fd31;
	setp.eq.s32 	%p41, %r97, -2;
	@%p41 bra 	$L__BB2_50;
	setp.lt.s32 	%p42, %r30, %r17;
	mov.b16 	%rs20, 1;
	mov.f64 	%fd137, %fd141;
	@%p42 bra 	$L__BB2_53;
	setp.equ.f32 	%p43, %f3, 0f7F800000;
	setp.equ.f64 	%p44, %fd32, 0d7FF0000000000000;
	mul.f64 	%fd94, %fd1, %fd32;
	fma.rn.f64 	%fd95, %fd2, %fd146, %fd94;
	selp.f64 	%fd146, %fd146, %fd95, %p44;
	mov.f64 	%fd142, 0d7FF8000000000000;
	@%p43 bra 	$L__BB2_45;
	mul.f64 	%fd97, %fd146, 0d3F8EB851EB851EB8;
	setp.eq.f64 	%p45, %fd97, 0d0000000000000000;
	mov.f64 	%fd142, 0d0000000000000000;
	@%p45 bra 	$L__BB2_45;
	mul.f64 	%fd98, %fd146, 0d3F8EB851EB851EB8;
	abs.f64 	%fd99, %fd98;
	setp.equ.f64 	%p46, %fd99, 0d7FF0000000000000;
	div.rn.f64 	%fd100, %fd31, %fd98;
	selp.f64 	%fd142, 0d0000000000000000, %fd100, %p46;
$L__BB2_45:
	abs.f64 	%fd101, %fd142;
	setp.equ.f64 	%p47, %fd101, 0d7FF0000000000000;
	mul.f64 	%fd102, %fd3, %fd142;
	mov.f64 	%fd103, 0d3FF0000000000000;
	sub.f64 	%fd104, %fd103, %fd3;
	fma.rn.f64 	%fd105, %fd104, %fd147, %fd102;
	selp.f64 	%fd147, %fd147, %fd105, %p47;
	cvt.rn.f32.f64 	%f11, %fd147;
	mul.wide.s32 	%rd94, %r99, 4;
	add.s64 	%rd95, %rd3, %rd94;
	st.global.f32 	[%rd95], %f11;
	setp.lt.s32 	%p48, %r105, 4;
	@%p48 bra 	$L__BB2_47;
	mul.wide.s32 	%rd96, %r106, 8;
	add.s64 	%rd97, %rd1, %rd96;
	ld.local.f64 	%fd106, [%rd97];
	sub.f64 	%fd143, %fd147, %fd106;
	st.local.f64 	[%rd97], %fd147;
	add.s32 	%r84, %r106, 1;
	and.b32  	%r106, %r84, 3;
	bra.uni 	$L__BB2_48;
$L__BB2_47:
	mul.wide.s32 	%rd98, %r105, 8;
	add.s64 	%rd99, %rd1, %rd98;
	st.local.f64 	[%rd99], %fd147;
	add.s32 	%r105, %r105, 1;
	mov.f64 	%fd143, %fd147;
$L__BB2_48:
	add.f64 	%fd148, %fd148, %fd143;
	setp.ne.s32 	%p49, %r105, 4;
	mov.f64 	%fd137, %fd141;
	@%p49 bra 	$L__BB2_53;
	mul.f64 	%fd107, %fd148, 0d3FD0000000000000;
	cvt.rn.f32.f64 	%f12, %fd107;
	mul.wide.s32 	%rd100, %r99, 4;
	add.s64 	%rd101, %rd4, %rd100;
	st.global.f32 	[%rd101], %f12;
	sub.f64 	%fd108, %fd147, %fd107;
	cvt.rn.f32.f64 	%f13, %fd108;
	add.s64 	%rd102, %rd5, %rd100;
	st.global.f32 	[%rd102], %f13;
	mov.b32 	%r105, 4;
	mov.f64 	%fd137, %fd141;
	bra.uni 	$L__BB2_53;
$L__BB2_50:
	setp.equ.f32 	%p50, %f3, 0f7F800000;
	selp.f64 	%fd146, 0d7FF8000000000000, %fd32, %p50;
	mul.f64 	%fd41, %fd146, 0d3F8EB851EB851EB8;
	mov.b64 	%rd103, %fd41;
	and.b64  	%rd104, %rd103, 9223372036854775807;
	setp.eq.s64 	%p51, %rd104, 9218868437227405312;
	setp.eq.s64 	%p52, %rd104, 0;
	or.pred  	%p53, %p52, %p51;
	setp.gt.s64 	%p54, %rd104, 9218868437227405312;
	or.pred  	%p55, %p53, %p54;
	mov.f64 	%fd147, 0d0000000000000000;
	@%p55 bra 	$L__BB2_52;
	div.rn.f64 	%fd110, %fd31, %fd41;
	selp.f64 	%fd147, 0d7FF8000000000000, %fd110, %p50;
$L__BB2_52:
	cvt.rn.f32.f64 	%f14, %fd147;
	st.global.f32 	[%rd6], %f14;
	st.local.f64 	[%rd1], %fd147;
	mov.b32 	%r105, 1;
	mov.b16 	%rs20, 1;
	mov.f64 	%fd137, %fd141;
	mov.f64 	%fd148, %fd147;
	mov.u32 	%r106, %r105;
$L__BB2_53:
	add.s32 	%r100, %r100, 2;
	shl.b32 	%r87, %r56, 1;
	add.s32 	%r99, %r99, %r87;
	add.s32 	%r98, %r98, 2;
	add.s32 	%r97, %r97, 2;
	mul.wide.s32 	%rd105, %r56, 8;
	add.s64 	%rd122, %rd122, %rd105;
	add.s32 	%r96, %r96, -2;
	add.s32 	%r95, %r95, %r87;
	setp.ne.s32 	%p57, %r100, 0;
	@%p57 bra 	$L__BB2_17;
	and.b16  	%rs17, %rs20, 255;
	setp.eq.s16 	%p79, %rs17, 0;
	cvt.s64.s32 	%rd123, %r106;
	and.b32  	%r111, %r57, 2147483646;
$L__BB2_55:
	and.b32  	%r88, %r57, 1;
	setp.eq.b32 	%p58, %r88, 1;
	not.pred 	%p59, %p58;
	@%p59 bra 	$L__BB2_72;
	ld.param.u64 	%rd121, [wto_many_series_one_param_time_major_f32_param_0];
	cvt.u64.u32 	%rd107, %r111;
	cvt.s64.s32 	%rd108, %r56;
	mad.lo.s64 	%rd109, %rd107, %rd108, %rd2;
	shl.b64 	%rd110, %rd109, 2;
	add.s64 	%rd106, %rd121, %rd110;
	// begin inline asm
	ld.global.nc.f32 %f15, [%rd106];
	// end inline asm
	abs.f32 	%f4, %f15;
	cvt.f64.f32 	%fd52, %f15;
	setp.lt.s32 	%p60, %r111, %r16;
	@%p60 bra 	$L__BB2_72;
	@%p79 bra 	$L__BB2_60;
	setp.equ.f32 	%p61, %f4, 0f7F800000;
	@%p61 bra 	$L__BB2_61;
	mul.f64 	%fd111, %fd1, %fd52;
	fma.rn.f64 	%fd137, %fd2, %fd137, %fd111;
	bra.uni 	$L__BB2_61;
$L__BB2_60:
	setp.equ.f32 	%p62, %f4, 0f7F800000;
	mov.f64 	%fd137, %fd52;
	@%p62 bra 	$L__BB2_72;
$L__BB2_61:
	sub.f64 	%fd55, %fd52, %fd137;
	abs.f64 	%fd56, %fd55;
	add.s32 	%r89, %r17, -1;
	setp.eq.s32 	%p63, %r111, %r89;
	@%p63 bra 	$L__BB2_71;
	setp.lt.s32 	%p64, %r111, %r17;
	@%p64 bra 	$L__BB2_72;
	setp.equ.f32 	%p65, %f4, 0f7F800000;
	setp.equ.f64 	%p66, %fd56, 0d7FF0000000000000;
	mul.f64 	%fd113, %fd1, %fd56;
	fma.rn.f64 	%fd114, %fd2, %fd146, %fd113;
	selp.f64 	%fd115, %fd146, %fd114, %p66;
	mul.f64 	%fd57, %fd115, 0d3F8EB851EB851EB8;
	mov.f64 	%fd154, 0d7FF8000000000000;
	@%p65 bra 	$L__BB2_66;
	setp.eq.f64 	%p67, %fd57, 0d0000000000000000;
	mov.f64 	%fd154, 0d0000000000000000;
	@%p67 bra 	$L__BB2_66;
	abs.f64 	%fd117, %fd57;
	setp.equ.f64 	%p68, %fd117, 0d7FF0000000000000;
	div.rn.f64 	%fd118, %fd55, %fd57;
	selp.f64 	%fd154, 0d0000000000000000, %fd118, %p68;
$L__BB2_66:
	abs.f64 	%fd119, %fd154;
	setp.equ.f64 	%p69, %fd119, 0d7FF0000000000000;
	mul.f64 	%fd120, %fd3, %fd154;
	mov.f64 	%fd121, 0d3FF0000000000000;
	sub.f64 	%fd122, %fd121, %fd3;
	fma.rn.f64 	%fd123, %fd122, %fd147, %fd120;
	selp.f64 	%fd60, %fd147, %fd123, %p69;
	cvt.rn.f32.f64 	%f16, %fd60;
	mul.lo.s32 	%r53, %r111, %r56;
	mul.wide.s32 	%rd111, %r53, 4;
	add.s64 	%rd112, %rd3, %rd111;
	st.global.f32 	[%rd112], %f16;
	setp.lt.s32 	%p70, %r105, 4;
	@%p70 bra 	$L__BB2_68;
	shl.b64 	%rd113, %rd123, 3;
	add.s64 	%rd114, %rd1, %rd113;
	ld.local.f64 	%fd124, [%rd114];
	sub.f64 	%fd155, %fd60, %fd124;
	bra.uni 	$L__BB2_69;
$L__BB2_68:
	add.s32 	%r105, %r105, 1;
	mov.f64 	%fd155, %fd60;
$L__BB2_69:
	add.f64 	%fd63, %fd148, %fd155;
	setp.ne.s32 	%p71, %r105, 4;
	@%p71 bra 	$L__BB2_72;
	mul.f64 	%fd125, %fd63, 0d3FD0000000000000;
	cvt.rn.f32.f64 	%f17, %fd125;
	add.s64 	%rd116, %rd4, %rd111;
	st.global.f32 	[%rd116], %f17;
	sub.f64 	%fd126, %fd60, %fd125;
	cvt.rn.f32.f64 	%f18, %fd126;
	add.s64 	%rd117, %rd5, %rd111;
	st.global.f32 	[%rd117], %f18;
	bra.uni 	$L__BB2_72;
$L__BB2_71:
	setp.equ.f32 	%p72, %f4, 0f7F800000;
	mul.f64 	%fd127, %fd56, 0d3F8EB851EB851EB8;
	mov.b64 	%rd118, %fd127;
	and.b64  	%rd119, %rd118, 9223372036854775807;
	setp.eq.s64 	%p73, %rd119, 9218868437227405312;
	setp.eq.s64 	%p74, %rd119, 0;
	or.pred  	%p75, %p74, %p73;
	setp.gt.s64 	%p76, %rd119, 9218868437227405312;
	or.pred  	%p77, %p75, %p76;
	div.rn.f64 	%fd128, %fd55, %fd127;
	cvt.rn.f32.f64 	%f19, %fd128;
	selp.f32 	%f20, 0f00000000, %f19, %p77;
	selp.f32 	%f21, 0f00000000, %f20, %p72;
	st.global.f32 	[%rd6], %f21;
$L__BB2_72:
	ret;

}


// ===== COMPILED SASS (sm_100) =====

	.target	sm_100

	.elftype	@"ET_EXEC"


//--------------------- .note.nv.tkinfo           --------------------------
	.section	.note.nv.tkinfo,"",@"SHT_NOTE"
	.sectionflags	@"SHF_NOTE_NV_TKINFO"
	.tkinfo
        /*0018*/ 	.word	0x00000002
        /*0030*/ 	.string	""
        /*0030*/ 	.string	"ptxas"
        /*0030*/ 	.string	"Cuda compilation tools, release 13.0, V13.0.88"
        /*0030*/ 	.string	"Build cuda_13.0.r13.0/compiler.36424714_0"
        /*0030*/ 	.string	"-arch sm_100 -m 64 "



//--------------------- .note.nv.cuinfo           --------------------------
	.section	.note.nv.cuinfo,"",@"SHT_NOTE"
	.sectionflags	@"SHF_NOTE_NV_CUINFO"
        /*0018*/ 	.short	0x0002
        /*001a*/ 	.short	0x0064
        /*001c*/ 	.short	0x0082
	.zero		2


//--------------------- .nv.info                  --------------------------
	.section	.nv.info,"",@"SHT_CUDA_INFO"
	.align	4


	//----- nvinfo : EIATTR_REGCOUNT
	.align		4
        /*0000*/ 	.byte	0x04, 0x2f
        /*0002*/ 	.short	(.L_1 - .L_0)
	.align		4
.L_0:
        /*0004*/ 	.word	index@(wto_fill_nan3_f32)
        /*0008*/ 	.word	0x00000010


	//----- nvinfo : EIATTR_FRAME_SIZE
	.align		4
.L_1:
        /*000c*/ 	.byte	0x04, 0x11
        /*000e*/ 	.short	(.L_3 - .L_2)
	.align		4
.L_2:
        /*0010*/ 	.word	index@(wto_fill_nan3_f32)
        /*0014*/ 	.word	0x00000000


	//----- nvinfo : EIATTR_REGCOUNT
	.align		4
.L_3:
        /*0018*/ 	.byte	0x04, 0x2f
        /*001a*/ 	.short	(.L_5 - .L_4)
	.align		4
.L_4:
        /*001c*/ 	.word	index@(wto_batch_f32)
        /*0020*/ 	.word	0x00000036


	//----- nvinfo : EIATTR_FRAME_SIZE
	.align		4
.L_5:
        /*0024*/ 	.byte	0x04, 0x11
        /*0026*/ 	.short	(.L_7 - .L_6)
	.align		4
.L_6:
        /*0028*/ 	.word	index@($__internal_1_$__cuda_sm20_div_rn_f64_full)
        /*002c*/ 	.word	0x00000020


	//----- nvinfo : EIATTR_FRAME_SIZE
	.align		4
.L_7:
        /*0030*/ 	.byte	0x04, 0x11
        /*0032*/ 	.short	(.L_9 - .L_8)
	.align		4
.L_8:
        /*0034*/ 	.word	index@(wto_batch_f32)
        /*0038*/ 	.word	0x00000020


	//----- nvinfo : EIATTR_REGCOUNT
	.align		4
.L_9:
        /*003c*/ 	.byte	0x04, 0x2f
        /*003e*/ 	.short	(.L_11 - .L_10)
	.align		4
.L_10:
        /*0040*/ 	.word	index@(wto_many_series_one_param_time_major_f32)
        /*0044*/ 	.word	0x0000003b


	//----- nvinfo : EIATTR_FRAME_SIZE
	.align		4
.L_11:
        /*0048*/ 	.byte	0x04, 0x11
        /*004a*/ 	.short	(.L_13 - .L_12)
	.align		4
.L_12:
        /*004c*/ 	.word	index@($__internal_0_$__cuda_sm20_div_rn_f64_full)
        /*0050*/ 	.word	0x00000020


	//----- nvinfo : EIATTR_FRAME_SIZE
	.align		4
.L_13:
        /*0054*/ 	.byte	0x04, 0x11
        /*0056*/ 	.short	(.L_15 - .L_14)
	.align		4
.L_14:
        /*0058*/ 	.word	index@(wto_many_series_one_param_time_major_f32)
        /*005c*/ 	.word	0x00000020


	//----- nvinfo : EIATTR_MIN_STACK_SIZE
	.align		4
.L_15:
        /*0060*/ 	.byte	0x04, 0x12
        /*0062*/ 	.short	(.L_17 - .L_16)
	.align		4
.L_16:
        /*0064*/ 	.word	index@(wto_many_series_one_param_time_major_f32)
        /*0068*/ 	.word	0x00000020


	//----- nvinfo : EIATTR_MIN_STACK_SIZE
	.align		4
.L_17:
        /*006c*/ 	.byte	0x04, 0x12
        /*006e*/ 	.short	(.L_19 - .L_18)
	.align		4
.L_18:
        /*0070*/ 	.word	index@(wto_batch_f32)
        /*0074*/ 	.word	0x00000020


	//----- nvinfo : EIATTR_MIN_STACK_SIZE
	.align		4
.L_19:
        /*0078*/ 	.byte	0x04, 0x12
        /*007a*/ 	.short	(.L_21 - .L_20)
	.align		4
.L_20:
        /*007c*/ 	.word	index@(wto_fill_nan3_f32)
        /*0080*/ 	.word	0x00000000
.L_21:


//--------------------- .nv.compat                --------------------------
	.section	.nv.compat,"",@"SHT_CUDA_COMPAT_INFO"
	.align	4
        /*0000*/ 	.byte	0x02, 0x09, 0x00, 0x00, 0x02, 0x02, 0x01, 0x00, 0x02, 0x05, 0x05, 0x00, 0x03, 0x07, 0x01, 0x01
        /*0010*/ 	.byte	0x02, 0x03, 0x00, 0x00, 0x02, 0x06, 0x01, 0x00, 0x04, 0x0b, 0x08, 0x00, 0x01, 0x00, 0x00, 0x00
        /*0020*/ 	.byte	0x00, 0x00, 0x00, 0x00


//--------------------- .nv.info.wto_many_series_one_param_time_major_f32 --------------------------
	.section	.nv.info.wto_many_series_one_param_time_major_f32,"",@"SHT_CUDA_INFO"
	.sectionflags	@""
	.align	4


	//----- nvinfo : EIATTR_CUDA_API_VERSION
	.align		4
        /*0000*/ 	.byte	0x04, 0x37
        /*0002*/ 	.short	(.L_23 - .L_22)
.L_22:
        /*0004*/ 	.word	0x00000082


	//----- nvinfo : EIATTR_KPARAM_INFO
	.align		4
.L_23:
        /*0008*/ 	.byte	0x04, 0x17
        /*000a*/ 	.short	(.L_25 - .L_24)
.L_24:
        /*000c*/ 	.word	0x00000000
        /*0010*/ 	.short	0x0008
        /*0012*/ 	.short	0x0030
        /*0014*/ 	.byte	0x00, 0xf5, 0x21, 0x00


	//----- nvinfo : EIATTR_KPARAM_INFO
	.align		4
.L_25:
        /*0018*/ 	.byte	0x04, 0x17
        /*001a*/ 	.short	(.L_27 - .L_26)
.L_26:
        /*001c*/ 	.word	0x00000000
        /*0020*/ 	.short	0x0007
        /*0022*/ 	.short	0x0028
        /*0024*/ 	.byte	0x00, 0xf5, 0x21, 0x00


	//----- nvinfo : EIATTR_KPARAM_INFO
	.align		4
.L_27:
        /*0028*/ 	.byte	0x04, 0x17
        /*002a*/ 	.short	(.L_29 - .L_28)
.L_28:
        /*002c*/ 	.word	0x00000000
        /*0030*/ 	.short	0x0006
        /*0032*/ 	.short	0x0020
        /*0034*/ 	.byte	0x00, 0xf5, 0x21, 0x00


	//----- nvinfo : EIATTR_KPARAM_INFO
	.align		4
.L_29:
        /*0038*/ 	.byte	0x04, 0x17
        /*003a*/ 	.short	(.L_31 - .L_30)
.L_30:
        /*003c*/ 	.word	0x00000000
        /*0040*/ 	.short	0x0005
        /*0042*/ 	.short	0x0018
        /*0044*/ 	.byte	0x00, 0xf5, 0x21, 0x00


	//----- nvinfo : EIATTR_KPARAM_INFO
	.align		4
.L_31:
        /*0048*/ 	.byte	0x04, 0x17
        /*004a*/ 	.short	(.L_33 - .L_32)
.L_32:
        /*004c*/ 	.word	0x00000000
        /*0050*/ 	.short	0x0004
        /*0052*/ 	.short	0x0014
        /*0054*/ 	.byte	0x00, 0xf0, 0x11, 0x00


	//----- nvinfo : EIATTR_KPARAM_INFO
	.align		4
.L_33:
        /*0058*/ 	.byte	0x04, 0x17
        /*005a*/ 	.short	(.L_35 - .L_34)
.L_34:
        /*005c*/ 	.word	0x00000000
        /*0060*/ 	.short	0x0003
        /*0062*/ 	.short	0x0010
        /*0064*/ 	.byte	0x00, 0xf0, 0x11, 0x00


	//----- nvinfo : EIATTR_KPARAM_INFO
	.align		4
.L_35:
        /*0068*/ 	.byte	0x04, 0x17
        /*006a*/ 	.short	(.L_37 - .L_36)
.L_36:
        /*006c*/ 	.word	0x00000000
        /*0070*/ 	.short	0x0002
        /*0072*/ 	.short	0x000c
        /*0074*/ 	.byte	0x00, 0xf0, 0x11, 0x00


	//----- nvinfo : EIATTR_KPARAM_INFO
	.align		4
.L_37:
        /*0078*/ 	.byte	0x04, 0x17
        /*007a*/ 	.short	(.L_39 - .L_38)
.L_38:
        /*007c*/ 	.word	0x00000000
        /*0080*/ 	.short	0x0001
        /*0082*/ 	.short	0x0008
        /*0084*/ 	.byte	0x00, 0xf0, 0x11, 0x00


	//----- nvinfo : EIATTR_KPARAM_INFO
	.align		4
.L_39:
        /*0088*/ 	.byte	0x04, 0x17
        /*008a*/ 	.short	(.L_41 - .L_40)
.L_40:
        /*008c*/ 	.word	0x00000000
        /*0090*/ 	.short	0x0000
        /*0092*/ 	.short	0x0000
        /*0094*/ 	.byte	0x00, 0xf5, 0x21, 0x00


	//----- nvinfo : EIATTR_SPARSE_MMA_MASK
	.align		4
.L_41:
        /*0098*/ 	.byte	0x03, 0x50
        /*009a*/ 	.short	0x0000


	//----- nvinfo : EIATTR_MAXREG_COUNT
	.align		4
        /*009c*/ 	.byte	0x03, 0x1b
        /*009e*/ 	.short	0x00ff


	//----- nvinfo : EIATTR_MERCURY_ISA_VERSION
	.align		4
        /*00a0*/ 	.byte	0x03, 0x5f
        /*00a2*/ 	.short	0x0101


	//----- nvinfo : EIATTR_VRC_CTA_INIT_COUNT
	.align		4
        /*00a4*/ 	.byte	0x02, 0x4a
	.zero		1
	.zero		1


	//----- nvinfo : EIATTR_EXIT_INSTR_OFFSETS
	.align		4
        /*00a8*/ 	.byte	0x04, 0x1c
        /*00aa*/ 	.short	(.L_43 - .L_42)


	//   ....[0]....
.L_42:
        /*00ac*/ 	.word	0x00000080


	//   ....[1]....
        /*00b0*/ 	.word	0x00000910


	//   ....[2]....
        /*00b4*/ 	.word	0x00000c60


	//   ....[3]....
        /*00b8*/ 	.word	0x00002230


	//   ....[4]....
        /*00bc*/ 	.word	0x000022b0


	//   ....[5]....
        /*00c0*/ 	.word	0x00002360


	//   ....[6]....
        /*00c4*/ 	.word	0x000023f0


	//   ....[7]....
        /*00c8*/ 	.word	0x000027b0


	//   ....[8]....
        /*00cc*/ 	.word	0x00002840


	//   ....[9]....
        /*00d0*/ 	.word	0x00002a70


	//----- nvinfo : EIATTR_CRS_STACK_SIZE
	.align		4
.L_43:
        /*00d4*/ 	.byte	0x04, 0x1e
        /*00d6*/ 	.short	(.L_45 - .L_44)
.L_44:
        /*00d8*/ 	.word	0x00000000


	//----- nvinfo : EIATTR_CBANK_PARAM_SIZE
	.align		4
.L_45:
        /*00dc*/ 	.byte	0x03, 0x19
        /*00de*/ 	.short	0x0038


	//----- nvinfo : EIATTR_PARAM_CBANK
	.align		4
        /*00e0*/ 	.byte	0x04, 0x0a
        /*00e2*/ 	.short	(.L_47 - .L_46)
	.align		4
.L_46:
        /*00e4*/ 	.word	index@(.nv.constant0.wto_many_series_one_param_time_major_f32)
        /*00e8*/ 	.short	0x0380
        /*00ea*/ 	.short	0x0038


	//----- nvinfo : EIATTR_SW_WAR
	.align		4
.L_47:
        /*00ec*/ 	.byte	0x04, 0x36
        /*00ee*/ 	.short	(.L_49 - .L_48)
.L_48:
        /*00f0*/ 	.word	0x00000008
.L_49:


//--------------------- .nv.info.wto_batch_f32    --------------------------
	.section	.nv.info.wto_batch_f32,"",@"SHT_CUDA_INFO"
	.sectionflags	@""
	.align	4


	//----- nvinfo : EIATTR_CUDA_API_VERSION
	.align		4
        /*0000*/ 	.byte	0x04, 0x37
        /*0002*/ 	.short	(.L_51 - .L_50)
.L_50:
        /*0004*/ 	.word	0x00000082


	//----- nvinfo : EIATTR_KPARAM_INFO
	.align		4
.L_51:
        /*0008*/ 	.byte	0x04, 0x17
        /*000a*/ 	.short	(.L_53 - .L_52)
.L_52:
        /*000c*/ 	.word	0x00000000
        /*0010*/ 	.short	0x0008
        /*0012*/ 	.short	0x0038
        /*0014*/ 	.byte	0x00, 0xf5, 0x21, 0x00


	//----- nvinfo : EIATTR_KPARAM_INFO
	.align		4
.L_53:
        /*0018*/ 	.byte	0x04, 0x17
        /*001a*/ 	.short	(.L_55 - .L_54)
.L_54:
        /*001c*/ 	.word	0x00000000
        /*0020*/ 	.short	0x0007
        /*0022*/ 	.short	0x0030
        /*0024*/ 	.byte	0x00, 0xf5, 0x21, 0x00


	//----- nvinfo : EIATTR_KPARAM_INFO
	.align		4
.L_55:
        /*0028*/ 	.byte	0x04, 0x17
        /*002a*/ 	.short	(.L_57 - .L_56)
.L_56:
        /*002c*/ 	.word	0x00000000
        /*0030*/ 	.short	0x0006
        /*0032*/ 	.short	0x0028
        /*0034*/ 	.byte	0x00, 0xf5, 0x21, 0x00


	//----- nvinfo : EIATTR_KPARAM_INFO
	.align		4
.L_57:
        /*0038*/ 	.byte	0x04, 0x17
        /*003a*/ 	.short	(.L_59 - .L_58)
.L_58:
        /*003c*/ 	.word	0x00000000
        /*0040*/ 	.short	0x0005
        /*0042*/ 	.short	0x0020
        /*0044*/ 	.byte	0x00, 0xf0, 0x11, 0x00


	//----- nvinfo : EIATTR_KPARAM_INFO
	.align		4
.L_59:
        /*0048*/ 	.byte	0x04, 0x17
        /*004a*/ 	.short	(.L_61 - .L_60)
.L_60:
        /*004c*/ 	.word	0x00000000
        /*0050*/ 	.short	0x0004
        /*0052*/ 	.short	0x001c
        /*0054*/ 	.byte	0x00, 0xf0, 0x11, 0x00


	//----- nvinfo : EIATTR_KPARAM_INFO
	.align		4
.L_61:
        /*0058*/ 	.byte	0x04, 0x17
        /*005a*/ 	.short	(.L_63 - .L_62)
.L_62:
        /*005c*/ 	.word	0x00000000
        /*0060*/ 	.short	0x0003
        /*0062*/ 	.short	0x0018
        /*0064*/ 	.byte	0x00, 0xf0, 0x11, 0x00


	//----- nvinfo : EIATTR_KPARAM_INFO
	.align		4
.L_63:
        /*0068*/ 	.byte	0x04, 0x17
        /*006a*/ 	.short	(.L_65 - .L_64)
.L_64:
        /*006c*/ 	.word	0x00000000
        /*0070*/ 	.short	0x0002
        /*0072*/ 	.short	0x0010
        /*0074*/ 	.byte	0x00, 0xf5, 0x21, 0x00


	//----- nvinfo : EIATTR_KPARAM_INFO
	.align		4
.L_65:
        /*0078*/ 	.byte	0x04, 0x17
        /*007a*/ 	.short	(.L_67 - .L_66)
.L_66:
        /*007c*/ 	.word	0x00000000
        /*0080*/ 	.short	0x0001
        /*0082*/ 	.short	0x0008
        /*0084*/ 	.byte	0x00, 0xf5, 0x21, 0x00


	//----- nvinfo : EIATTR_KPARAM_INFO
	.align		4
.L_67:
        /*0088*/ 	.byte	0x04, 0x17
        /*008a*/ 	.short	(.L_69 - .L_68)
.L_68:
        /*008c*/ 	.word	0x00000000
        /*0090*/ 	.short	0x0000
        /*0092*/ 	.short	0x0000
        /*0094*/ 	.byte	0x00, 0xf5, 0x21, 0x00


	//----- nvinfo : EIATTR_SPARSE_MMA_MASK
	.align		4
.L_69:
        /*0098*/ 	.byte	0x03, 0x50
        /*009a*/ 	.short	0x0000


	//----- nvinfo : EIATTR_MAXREG_COUNT
	.align		4
        /*009c*/ 	.byte	0x03, 0x1b
        /*009e*/ 	.short	0x00ff


	//----- nvinfo : EIATTR_MERCURY_ISA_VERSION
	.align		4
        /*00a0*/ 	.byte	0x03, 0x5f
        /*00a2*/ 	.short	0x0101


	//----- nvinfo : EIATTR_COOP_GROUP_MASK_REGIDS
	.align		4
        /*00a4*/ 	.byte	0x04, 0x29
        /*00a6*/ 	.short	(.L_71 - .L_70)


	//   ....[0]....
.L_70:
        /*00a8*/ 	.word	0x0500002e


	//----- nvinfo : EIATTR_COOP_GROUP_INSTR_OFFSETS
	.align		4
.L_71:
        /*00ac*/ 	.byte	0x04, 0x28
        /*00ae*/ 	.short	(.L_73 - .L_72)


	//   ....[0]....
.L_72:
        /*00b0*/ 	.word	0x00001440


	//----- nvinfo : EIATTR_VRC_CTA_INIT_COUNT
	.align		4
.L_73:
        /*00b4*/ 	.byte	0x02, 0x4a
	.zero		1
	.zero		1


	//----- nvinfo : EIATTR_EXIT_INSTR_OFFSETS
	.align		4
        /*00b8*/ 	.byte	0x04, 0x1c
        /*00ba*/ 	.short	(.L_75 - .L_74)


	//   ....[0]....
.L_74:
        /*00bc*/ 	.word	0x00000080


	//   ....[1]....
        /*00c0*/ 	.word	0x00000280


	//   ....[2]....
        /*00c4*/ 	.word	0x00000600


	//   ....[3]....
        /*00c8*/ 	.word	0x00000760


	//   ....[4]....
        /*00cc*/ 	.word	0x00000860


	//   ....[5]....
        /*00d0*/ 	.word	0x000008e0


	//   ....[6]....
        /*00d4*/ 	.word	0x00000c90


	//   ....[7]....
        /*00d8*/ 	.word	0x00000df0


	//   ....[8]....
        /*00dc*/ 	.word	0x00000ef0


	//   ....[9]....
        /*00e0*/ 	.word	0x00000f70


	//   ....[10]....
        /*00e4*/ 	.word	0x00001f90


	//----- nvinfo : EIATTR_CRS_STACK_SIZE
	.align		4
.L_75:
        /*00e8*/ 	.byte	0x04, 0x1e
        /*00ea*/ 	.short	(.L_77 - .L_76)
.L_76:
        /*00ec*/ 	.word	0x00000000


	//----- nvinfo : EIATTR_CBANK_PARAM_SIZE
	.align		4
.L_77:
        /*00f0*/ 	.byte	0x03, 0x19
        /*00f2*/ 	.short	0x0040


	//----- nvinfo : EIATTR_PARAM_CBANK
	.align		4
        /*00f4*/ 	.byte	0x04, 0x0a
        /*00f6*/ 	.short	(.L_79 - .L_78)
	.align		4
.L_78:
        /*00f8*/ 	.word	index@(.nv.constant0.wto_batch_f32)
        /*00fc*/ 	.short	0x0380
        /*00fe*/ 	.short	0x0040


	//----- nvinfo : EIATTR_SW_WAR
	.align		4
.L_79:
        /*0100*/ 	.byte	0x04, 0x36
        /*0102*/ 	.short	(.L_81 - .L_80)
.L_80:
        /*0104*/ 	.word	0x00000008
.L_81:


//--------------------- .nv.info.wto_fill_nan3_f32 --------------------------
	.section	.nv.info.wto_fill_nan3_f32,"",@"SHT_CUDA_INFO"
	.sectionflags	@""
	.align	4


	//----- nvinfo : EIATTR_CUDA_API_VERSION
	.align		4
        /*0000*/ 	.byte	0x04, 0x37
        /*0002*/ 	.short	(.L_83 - .L_82)
.L_82:
        /*0004*/ 	.word	0x00000082


	//----- nvinfo : EIATTR_KPARAM_INFO
	.align		4
.L_83:
        /*0008*/ 	.byte	0x04, 0x17
        /*000a*/ 	.short	(.L_85 - .L_84)
.L_84:
        /*000c*/ 	.word	0x00000000
        /*0010*/ 	.short	0x0003
        /*0012*/ 	.short	0x0018
        /*0014*/ 	.byte	0x00, 0xf0, 0x21, 0x00


	//----- nvinfo : EIATTR_KPARAM_INFO
	.align		4
.L_85:
        /*0018*/ 	.byte	0x04, 0x17
        /*001a*/ 	.short	(.L_87 - .L_86)
.L_86:
        /*001c*/ 	.word	0x00000000
        /*0020*/ 	.short	0x0002
        /*0022*/ 	.short	0x0010
        /*0024*/ 	.byte	0x00, 0xf5, 0x21, 0x00


	//----- nvinfo : EIATTR_KPARAM_INFO
	.align		4
.L_87:
        /*0028*/ 	.byte	0x04, 0x17
        /*002a*/ 	.short	(.L_89 - .L_88)
.L_88:
        /*002c*/ 	.word	0x00000000
        /*0030*/ 	.short	0x0001
        /*0032*/ 	.short	0x0008
        /*0034*/ 	.byte	0x00, 0xf5, 0x21, 0x00


	//----- nvinfo : EIATTR_KPARAM_INFO
	.align		4
.L_89:
        /*0038*/ 	.byte	0x04, 0x17
        /*003a*/ 	.short	(.L_91 - .L_90)
.L_90:
        /*003c*/ 	.word	0x00000000
        /*0040*/ 	.short	0x0000
        /*0042*/ 	.short	0x0000
        /*0044*/ 	.byte	0x00, 0xf5, 0x21, 0x00


	//----- nvinfo : EIATTR_SPARSE_MMA_MASK
	.align		4
.L_91:
        /*0048*/ 	.byte	0x03, 0x50
        /*004a*/ 	.short	0x0000


	//----- nvinfo : EIATTR_MAXREG_COUNT
	.align		4
        /*004c*/ 	.byte	0x03, 0x1b
        /*004e*/ 	.short	0x00ff


	//----- nvinfo : EIATTR_MERCURY_ISA_VERSION
	.align		4
        /*0050*/ 	.byte	0x03, 0x5f
        /*0052*/ 	.short	0x0101


	//----- nvinfo : EIATTR_VRC_CTA_INIT_COUNT
	.align		4
        /*0054*/ 	.byte	0x02, 0x4a
	.zero		1
	.zero		1


	//----- nvinfo : EIATTR_EXIT_INSTR_OFFSETS
	.align		4
        /*0058*/ 	.byte	0x04, 0x1c
        /*005a*/ 	.short	(.L_93 - .L_92)


	//   ....[0]....
.L_92:
        /*005c*/ 	.word	0x00000080


	//   ....[1]....
        /*0060*/ 	.word	0x00000200


	//----- nvinfo : EIATTR_CRS_STACK_SIZE
	.align		4
.L_93:
        /*0064*/ 	.byte	0x04, 0x1e
        /*0066*/ 	.short	(.L_95 - .L_94)
.L_94:
        /*0068*/ 	.word	0x00000000


	//----- nvinfo : EIATTR_CBANK_PARAM_SIZE
	.align		4
.L_95:
        /*006c*/ 	.byte	0x03, 0x19
        /*006e*/ 	.short	0x0020


	//----- nvinfo : EIATTR_PARAM_CBANK
	.align		4
        /*0070*/ 	.byte	0x04, 0x0a
        /*0072*/ 	.short	(.L_97 - .L_96)
	.align		4
.L_96:
        /*0074*/ 	.word	index@(.nv.constant0.wto_fill_nan3_f32)
        /*0078*/ 	.short	0x0380
        /*007a*/ 	.short	0x0020


	//----- nvinfo : EIATTR_SW_WAR
	.align		4
.L_97:
        /*007c*/ 	.byte	0x04, 0x36
        /*007e*/ 	.short	(.L_99 - .L_98)
.L_98:
        /*0080*/ 	.word	0x00000008
.L_99:


//--------------------- .nv.callgraph             --------------------------
	.section	.nv.callgraph,"",@"SHT_CUDA_CALLGRAPH"
	.align	4
	.sectionentsize	8
	.align		4
        /*0000*/ 	.word	0x00000000
	.align		4
        /*0004*/ 	.word	0xffffffff
	.align		4
        /*0008*/ 	.word	0x00000000
	.align		4
        /*000c*/ 	.word	0xfffffffe
	.align		4
        /*0010*/ 	.word	0x00000000
	.align		4
        /*0014*/ 	.word	0xfffffffd
	.align		4
        /*0018*/ 	.word	0x00000000
	.align		4
        /*001c*/ 	.word	0xfffffffc


//--------------------- .text.wto_many_series_one_param_time_major_f32 --------------------------
	.section	.text.wto_many_series_one_param_time_major_f32,"ax",@progbits
	.align	128
        .global         wto_many_series_one_param_time_major_f32
        .type           wto_many_series_one_param_time_major_f32,@function
        .size           wto_many_series_one_param_time_major_f32,(.L_x_94 - wto_many_series_one_param_time_major_f32)
        .other          wto_many_series_one_param_time_major_f32,@"STO_CUDA_ENTRY STV_DEFAULT"
wto_many_series_one_param_time_major_f32:
.text.wto_many_series_one_param_time_major_f32:
[----:B------:R-:W0:Y:S01]  /*0000*/  LDC R1, c[0x0][0x37c] ;  /* 0x0000df00ff017b82 */ /* 0x000e220000000800 */
[----:B------:R-:W1:Y:S07]  /*0010*/  S2R R25, SR_TID.X ;  /* 0x0000000000197919 */ /* 0x000e6e0000002100 */
[----:B------:R-:W1:Y:S01]  /*0020*/  S2UR UR4, SR_CTAID.X ;  /* 0x00000000000479c3 */ /* 0x000e620000002500 */
[----:B0-----:R-:W-:-:S07]  /*0030*/  VIADD R1, R1, 0xffffffe0 ;  /* 0xffffffe001017836 */ /* 0x001fce0000000000 */
[----:B------:R-:W1:Y:S08]  /*0040*/  LDC R24, c[0x0][0x360] ;  /* 0x0000d800ff187b82 */ /* 0x000e700000000800 */
[----:B------:R-:W0:Y:S01]  /*0050*/  LDC R3, c[0x0][0x388] ;  /* 0x0000e200ff037b82 */ /* 0x000e220000000800 */
[----:B-1----:R-:W-:-:S05]  /*0060*/  IMAD R24, R24, UR4, R25 ;  /* 0x0000000418187c24 */ /* 0x002fca000f8e0219 */
[----:B0-----:R-:W-:-:S13]  /*0070*/  ISETP.GE.AND P0, PT, R24, R3, PT ;  /* 0x000000031800720c */ /* 0x001fda0003f06270 */
[----:B------:R-:W-:Y:S05]  /*0080*/  @P0 EXIT ;  /* 0x000000000000094d */ /* 0x000fea0003800000 */
[----:B------:R-:W0:Y:S01]  /*0090*/  LDC R0, c[0x0][0x38c] ;  /* 0x0000e300ff007b82 */ /* 0x000e220000000800 */
[----:B------:R-:W1:Y:S01]  /*00a0*/  LDCU.64 UR6, c[0x0][0x358] ;  /* 0x00006b00ff0677ac */ /* 0x000e620008000a00 */
[----:B------:R-:W-:-:S06]  /*00b0*/  SHF.R.S32.HI R25, RZ, 0x1f, R24 ;  /* 0x0000001fff197819 */ /* 0x000fcc0000011418 */
[----:B------:R-:W2:Y:S08]  /*00c0*/  LDC.64 R22, c[0x0][0x3a0] ;  /* 0x0000e800ff167b82 */ /* 0x000eb00000000a00 */
[----:B------:R-:W3:Y:S08]  /*00d0*/  LDC.64 R20, c[0x0][0x3a8] ;  /* 0x0000ea00ff147b82 */ /* 0x000ef00000000a00 */
[----:B------:R-:W4:Y:S01]  /*00e0*/  LDC.64 R18, c[0x0][0x3b0] ;  /* 0x0000ec00ff127b82 */ /* 0x000f220000000a00 */
[----:B0-----:R-:W-:Y:S01]  /*00f0*/  ISETP.GE.AND P4, PT, R0, 0x1, PT ;  /* 0x000000010000780c */ /* 0x001fe20003f86270 */
[----:B--2---:R-:W-:-:S04]  /*0100*/  IMAD.WIDE R22, R24, 0x4, R22 ;  /* 0x0000000418167825 */ /* 0x004fc800078e0216 */
[----:B---3--:R-:W-:-:S04]  /*0110*/  IMAD.WIDE R20, R24, 0x4, R20 ;  /* 0x0000000418147825 */ /* 0x008fc800078e0214 */
[----:B----4-:R-:W-:-:S04]  /*0120*/  IMAD.WIDE R18, R24, 0x4, R18 ;  /* 0x0000000418127825 */ /* 0x010fc800078e0212 */
[----:B-1----:R-:W-:Y:S05]  /*0130*/  @!P4 BRA `(.L_x_0) ;  /* 0x0000000400e8c947 */ /* 0x002fea0003800000 */
[C---:B------:R-:W-:Y:S01]  /*0140*/  ISETP.GE.U32.AND P0, PT, R0.reuse, 0x8, PT ;  /* 0x000000080000780c */ /* 0x040fe20003f06070 */
[----:B------:R-:W-:Y:S01]  /*0150*/  IMAD.MOV.U32 R2, RZ, RZ, RZ ;  /* 0x000000ffff027224 */ /* 0x000fe200078e00ff */
[----:B------:R-:W-:-:S04]  /*0160*/  LOP3.LUT R7, R0, 0x7, RZ, 0xc0, !PT ;  /* 0x0000000700077812 */ /* 0x000fc800078ec0ff */
[----:B------:R-:W-:-:S07]  /*0170*/  ISETP.NE.AND P1, PT, R7, RZ, PT ;  /* 0x000000ff0700720c */ /* 0x000fce0003f25270 */
[----:B------:R-:W-:Y:S06]  /*0180*/  @!P0 BRA `(.L_x_1) ;  /* 0x0000000000e08947 */ /* 0x000fec0003800000 */
[----:B------:R-:W-:Y:S01]  /*0190*/  LOP3.LUT R2, R0, 0x7ffffff8, RZ, 0xc0, !PT ;  /* 0x7ffffff800027812 */ /* 0x000fe200078ec0ff */
[----:B------:R-:W-:-:S04]  /*01a0*/  IMAD.MOV.U32 R5, RZ, RZ, RZ ;  /* 0x000000ffff057224 */ /* 0x000fc800078e00ff */
[----:B------:R-:W-:-:S07]  /*01b0*/  IMAD.MOV R4, RZ, RZ, -R2 ;  /* 0x000000ffff047224 */ /* 0x000fce00078e0a02 */
.L_x_2:
[----:B--2---:R-:W-:-:S04]  /*01c0*/  IMAD.WIDE R8, R5, 0x4, R22 ;  /* 0x0000000405087825 */ /* 0x004fc800078e0216 */
[----:B------:R-:W-:-:S04]  /*01d0*/  IMAD.WIDE R10, R5, 0x4, R20 ;  /* 0x00000004050a7825 */ /* 0x000fc800078e0214 */
[----:B------:R-:W-:-:S04]  /*01e0*/  IMAD.WIDE R12, R5, 0x4, R18 ;  /* 0x00000004050c7825 */ /* 0x000fc800078e0212 */
[----:B------:R-:W-:-:S04]  /*01f0*/  IMAD.WIDE R14, R3, 0x4, R8 ;  /* 0x00000004030e7825 */ /* 0x000fc800078e0208 */
[----:B------:R-:W-:-:S04]  /*0200*/  IMAD.WIDE R16, R3, 0x4, R10 ;  /* 0x0000000403107825 */ /* 0x000fc800078e020a */
[----:B------:R-:W-:-:S04]  /*0210*/  IMAD.WIDE R26, R3, 0x4, R12 ;  /* 0x00000004031a7825 */ /* 0x000fc800078e020c */
[----:B------:R-:W-:Y:S02]  /*0220*/  IMAD.MOV.U32 R6, RZ, RZ, 0x7fc00000 ;  /* 0x7fc00000ff067424 */ /* 0x000fe400078e00ff */
[----:B------:R-:W-:-:S03]  /*0230*/  IMAD.WIDE R28, R3, 0x4, R14 ;  /* 0x00000004031c7825 */ /* 0x000fc600078e020e */
[----:B------:R0:W-:Y:S01]  /*0240*/  STG.E desc[UR6][R8.64], R6 ;  /* 0x0000000608007986 */ /* 0x0001e2000c101906 */
[----:B------:R-:W-:-:S03]  /*0250*/  IMAD.WIDE R30, R3, 0x4, R16 ;  /* 0x00000004031e7825 */ /* 0x000fc600078e0210 */
[----:B------:R1:W-:Y:S01]  /*0260*/  STG.E desc[UR6][R10.64], R6 ;  /* 0x000000060a007986 */ /* 0x0003e2000c101906 */
[----:B------:R-:W-:-:S03]  /*0270*/  IMAD.WIDE R32, R3, 0x4, R26 ;  /* 0x0000000403207825 */ /* 0x000fc600078e021a */
[----:B------:R2:W-:Y:S01]  /*0280*/  STG.E desc[UR6][R12.64], R6 ;  /* 0x000000060c007986 */ /* 0x0005e2000c101906 */
[----:B------:R-:W-:-:S03]  /*0290*/  IMAD.WIDE R34, R3, 0x4, R30 ;  /* 0x0000000403227825 */ /* 0x000fc600078e021e */
[----:B------:R3:W-:Y:S01]  /*02a0*/  STG.E desc[UR6][R14.64], R6 ;  /* 0x000000060e007986 */ /* 0x0007e2000c101906 */
[----:B0-----:R-:W-:-:S03]  /*02b0*/  IMAD.WIDE R8, R3, 0x4, R28 ;  /* 0x0000000403087825 */ /* 0x001fc600078e021c */
[----:B------:R0:W-:Y:S01]  /*02c0*/  STG.E desc[UR6][R16.64], R6 ;  /* 0x0000000610007986 */ /* 0x0001e2000c101906 */
[----:B-1----:R-:W-:-:S03]  /*02d0*/  IMAD.WIDE R10, R3, 0x4, R32 ;  /* 0x00000004030a7825 */ /* 0x002fc600078e0220 */
[----:B------:R1:W-:Y:S01]  /*02e0*/  STG.E desc[UR6][R26.64], R6 ;  /* 0x000000061a007986 */ /* 0x0003e2000c101906 */
[----:B--2---:R-:W-:-:S03]  /*02f0*/  IMAD.WIDE R12, R3, 0x4, R8 ;  /* 0x00000004030c7825 */ /* 0x004fc600078e0208 */
[----:B------:R2:W-:Y:S01]  /*0300*/  STG.E desc[UR6][R28.64], R6 ;  /* 0x000000061c007986 */ /* 0x0005e2000c101906 */
[----:B---3--:R-:W-:-:S03]  /*0310*/  IMAD.WIDE R14, R3, 0x4, R34 ;  /* 0x00000004030e7825 */ /* 0x008fc600078e0222 */
        /* <DEDUP_REMOVED lines=21> */
[----:B------:R-:W-:Y:S02]  /*0470*/  VIADD R4, R4, 0x8 ;  /* 0x0000000804047836 */ /* 0x000fe40000000000 */
[----:B------:R-:W-:Y:S01]  /*0480*/  IMAD R5, R3, 0x8, R5 ;  /* 0x0000000803057824 */ /* 0x000fe200078e0205 */
[----:B------:R2:W-:Y:S02]  /*0490*/  STG.E desc[UR6][R8.64], R6 ;  /* 0x0000000608007986 */ /* 0x0005e4000c101906 */
[----:B------:R-:W-:Y:S02]  /*04a0*/  ISETP.NE.AND P0, PT, R4, RZ, PT ;  /* 0x000000ff0400720c */ /* 0x000fe40003f05270 */
[----:B------:R2:W-:Y:S04]  /*04b0*/  STG.E desc[UR6][R32.64], R6 ;  /* 0x0000000620007986 */ /* 0x0005e8000c101906 */
[----:B------:R2:W-:Y:S04]  /*04c0*/  STG.E desc[UR6][R34.64], R6 ;  /* 0x0000000622007986 */ /* 0x0005e8000c101906 */
[----:B------:R2:W-:Y:S04]  /*04d0*/  STG.E desc[UR6][R10.64], R6 ;  /* 0x000000060a007986 */ /* 0x0005e8000c101906 */
[----:B------:R2:W-:Y:S04]  /*04e0*/  STG.E desc[UR6][R12.64], R6 ;  /* 0x000000060c007986 */ /* 0x0005e8000c101906 */
[----:B------:R2:W-:Y:S01]  /*04f0*/  STG.E desc[UR6][R14.64], R6 ;  /* 0x000000060e007986 */ /* 0x0005e2000c101906 */
[----:B------:R-:W-:Y:S05]  /*0500*/  @P0 BRA `(.L_x_2) ;  /* 0xfffffffc002c0947 */ /* 0x000fea000383ffff */
.L_x_1:
[----:B------:R-:W-:Y:S05]  /*0510*/  @!P1 BRA `(.L_x_0) ;  /* 0x0000000000f09947 */ /* 0x000fea0003800000 */
[----:B------:R-:W-:Y:S02]  /*0520*/  ISETP.GE.U32.AND P0, PT, R7, 0x4, PT ;  /* 0x000000040700780c */ /* 0x000fe40003f06070 */
[----:B--2---:R-:W-:-:S04]  /*0530*/  LOP3.LUT R32, R0, 0x3, RZ, 0xc0, !PT ;  /* 0x0000000300207812 */ /* 0x004fc800078ec0ff */
[----:B------:R-:W-:-:S07]  /*0540*/  ISETP.NE.AND P1, PT, R32, RZ, PT ;  /* 0x000000ff2000720c */ /* 0x000fce0003f25270 */
[----:B------:R-:W-:Y:S06]  /*0550*/  @!P0 BRA `(.L_x_3) ;  /* 0x00000000006c8947 */ /* 0x000fec0003800000 */
[----:B------:R-:W-:Y:S02]  /*0560*/  IMAD R9, R2, R3, RZ ;  /* 0x0000000302097224 */ /* 0x000fe400078e02ff */
[----:B------:R-:W-:Y:S02]  /*0570*/  IMAD.MOV.U32 R33, RZ, RZ, 0x7fc00000 ;  /* 0x7fc00000ff217424 */ /* 0x000fe400078e00ff */
[----:B------:R-:W-:-:S04]  /*0580*/  IMAD.WIDE R4, R9, 0x4, R22 ;  /* 0x0000000409047825 */ /* 0x000fc800078e0216 */
[C---:B------:R-:W-:Y:S01]  /*0590*/  IMAD.WIDE R6, R9.reuse, 0x4, R20 ;  /* 0x0000000409067825 */ /* 0x040fe200078e0214 */
[----:B------:R0:W-:Y:S03]  /*05a0*/  STG.E desc[UR6][R4.64], R33 ;  /* 0x0000002104007986 */ /* 0x0001e6000c101906 */
[----:B------:R-:W-:Y:S01]  /*05b0*/  IMAD.WIDE R8, R9, 0x4, R18 ;  /* 0x0000000409087825 */ /* 0x000fe200078e0212 */
[----:B------:R1:W-:Y:S03]  /*05c0*/  STG.E desc[UR6][R6.64], R33 ;  /* 0x0000002106007986 */ /* 0x0003e6000c101906 */
[C---:B------:R-:W-:Y:S01]  /*05d0*/  IMAD.WIDE R10, R3.reuse, 0x4, R4 ;  /* 0x00000004030a7825 */ /* 0x040fe200078e0204 */
        /* <DEDUP_REMOVED lines=11> */
[C---:B0-----:R-:W-:Y:S01]  /*0690*/  IMAD.WIDE R4, R3.reuse, 0x4, R16 ;  /* 0x0000000403047825 */ /* 0x041fe200078e0210 */
[----:B------:R2:W-:Y:S03]  /*06a0*/  STG.E desc[UR6][R28.64], R33 ;  /* 0x000000211c007986 */ /* 0x0005e6000c101906 */
[C---:B------:R-:W-:Y:S01]  /*06b0*/  IMAD.WIDE R30, R3.reuse, 0x4, R26 ;  /* 0x00000004031e7825 */ /* 0x040fe200078e021a */
[----:B------:R2:W-:Y:S03]  /*06c0*/  STG.E desc[UR6][R4.64], R33 ;  /* 0x0000002104007986 */ /* 0x0005e6000c101906 */
[----:B-1----:R-:W-:Y:S01]  /*06d0*/  IMAD.WIDE R6, R3, 0x4, R28 ;  /* 0x0000000403067825 */ /* 0x002fe200078e021c */
[----:B------:R2:W-:Y:S03]  /*06e0*/  STG.E desc[UR6][R30.64], R33 ;  /* 0x000000211e007986 */ /* 0x0005e6000c101906 */
[----:B------:R-:W-:Y:S01]  /*06f0*/  VIADD R2, R2, 0x4 ;  /* 0x0000000402027836 */ /* 0x000fe20000000000 */
[----:B------:R2:W-:Y:S06]  /*0700*/  STG.E desc[UR6][R6.64], R33 ;  /* 0x0000002106007986 */ /* 0x0005ec000c101906 */
.L_x_3:
[----:B------:R-:W-:Y:S05]  /*0710*/  @!P1 BRA `(.L_x_0) ;  /* 0x0000000000709947 */ /* 0x000fea0003800000 */
[----:B------:R-:W-:Y:S02]  /*0720*/  ISETP.NE.AND P0, PT, R32, 0x1, PT ;  /* 0x000000012000780c */ /* 0x000fe40003f05270 */
[----:B------:R-:W-:-:S04]  /*0730*/  LOP3.LUT R0, R0, 0x1, RZ, 0xc0, !PT ;  /* 0x0000000100007812 */ /* 0x000fc800078ec0ff */
[----:B------:R-:W-:-:S07]  /*0740*/  ISETP.NE.U32.AND P1, PT, R0, 0x1, PT ;  /* 0x000000010000780c */ /* 0x000fce0003f25070 */
[----:B------:R-:W-:Y:S06]  /*0750*/  @!P0 BRA `(.L_x_4) ;  /* 0x00000000003c8947 */ /* 0x000fec0003800000 */
[----:B--2---:R-:W-:Y:S02]  /*0760*/  IMAD R9, R2, R3, RZ ;  /* 0x0000000302097224 */ /* 0x004fe400078e02ff */
        /* <DEDUP_REMOVED lines=10> */
[----:B------:R-:W-:Y:S01]  /*0810*/  IMAD.WIDE R14, R3, 0x4, R8 ;  /* 0x00000004030e7825 */ /* 0x000fe200078e0208 */
[----:B------:R0:W-:Y:S03]  /*0820*/  STG.E desc[UR6][R12.64], R17 ;  /* 0x000000110c007986 */ /* 0x0001e6000c101906 */
[----:B------:R-:W-:Y:S01]  /*0830*/  VIADD R2, R2, 0x2 ;  /* 0x0000000202027836 */ /* 0x000fe20000000000 */
[----:B------:R0:W-:Y:S06]  /*0840*/  STG.E desc[UR6][R14.64], R17 ;  /* 0x000000110e007986 */ /* 0x0001ec000c101906 */
.L_x_4:
[----:B------:R-:W-:Y:S05]  /*0850*/  @P1 BRA `(.L_x_0) ;  /* 0x0000000000201947 */ /* 0x000fea0003800000 */
[----:B0-2---:R-:W-:Y:S01]  /*0860*/  IMAD R7, R2, R3, RZ ;  /* 0x0000000302077224 */ /* 0x005fe200078e02ff */
[----:B------:R-:W-:-:S03]  /*0870*/  MOV R9, 0x7fc00000 ;  /* 0x7fc0000000097802 */ /* 0x000fc60000000f00 */
[----:B------:R-:W-:-:S04]  /*0880*/  IMAD.WIDE R2, R7, 0x4, R22 ;  /* 0x0000000407027825 */ /* 0x000fc800078e0216 */
[C---:B------:R-:W-:Y:S01]  /*0890*/  IMAD.WIDE R4, R7.reuse, 0x4, R20 ;  /* 0x0000000407047825 */ /* 0x040fe200078e0214 */
[----:B------:R1:W-:Y:S03]  /*08a0*/  STG.E desc[UR6][R2.64], R9 ;  /* 0x0000000902007986 */ /* 0x0003e6000c101906 */
[----:B------:R-:W-:Y:S01]  /*08b0*/  IMAD.WIDE R6, R7, 0x4, R18 ;  /* 0x0000000407067825 */ /* 0x000fe200078e0212 */
[----:B------:R1:W-:Y:S04]  /*08c0*/  STG.E desc[UR6][R4.64], R9 ;  /* 0x0000000904007986 */ /* 0x0003e8000c101906 */
[----:B------:R1:W-:Y:S02]  /*08d0*/  STG.E desc[UR6][R6.64], R9 ;  /* 0x0000000906007986 */ /* 0x0003e4000c101906 */
.L_x_0:
[----:B--2---:R-:W2:Y:S02]  /*08e0*/  LDC.64 R30, c[0x0][0x390] ;  /* 0x0000e400ff1e7b82 */ /* 0x004ea40000000a00 */
[----:B--2---:R-:W-:-:S04]  /*08f0*/  VIMNMX R0, PT, PT, R30, R31, PT ;  /* 0x0000001f1e007248 */ /* 0x004fc80003fe0100 */
[----:B------:R-:W-:-:S13]  /*0900*/  ISETP.GE.AND P0, PT, R0, 0x1, PT ;  /* 0x000000010000780c */ /* 0x000fda0003f06270 */
[----:B------:R-:W-:Y:S05]  /*0910*/  @!P0 EXIT ;  /* 0x000000000000894d */ /* 0x000fea0003800000 */
[----:B------:R-:W2:Y:S01]  /*0920*/  LDCU.64 UR4, c[0x0][0x398] ;  /* 0x00007300ff0477ac */ /* 0x000ea20008000a00 */
[C---:B------:R-:W-:Y:S01]  /*0930*/  IMAD.SHL.U32 R26, R24.reuse, 0x4, RZ ;  /* 0x00000004181a7824 */ /* 0x040fe200078e00ff */
[----:B0-----:R-:W-:-:S04]  /*0940*/  SHF.L.U64.HI R10, R24, 0x2, R25 ;  /* 0x00000002180a7819 */ /* 0x001fc80000010219 */
[----:B--2---:R-:W-:-:S04]  /*0950*/  IADD3 R44, P0, PT, R26, UR4, RZ ;  /* 0x000000041a2c7c10 */ /* 0x004fc8000ff1e0ff */
[----:B------:R-:W-:-:S05]  /*0960*/  IADD3.X R45, PT, PT, R10, UR5, RZ, P0, !PT ;  /* 0x000000050a2d7c10 */ /* 0x000fca00087fe4ff */
[----:B------:R0:W5:Y:S01]  /*0970*/  LDG.E.CONSTANT R44, desc[UR6][R44.64] ;  /* 0x000000062c2c7981 */ /* 0x000162000c1e9900 */
[----:B------:R-:W-:Y:S02]  /*0980*/  VIADD R30, R30, 0x1 ;  /* 0x000000011e1e7836 */ /* 0x000fe40000000000 */
[----:B-1----:R-:W-:-:S04]  /*0990*/  IMAD.MOV.U32 R2, RZ, RZ, 0x1 ;  /* 0x00000001ff027424 */ /* 0x002fc800078e00ff */
[----:B------:R-:W1:Y:S08]  /*09a0*/  I2F.F64.U32 R30, R30 ;  /* 0x0000001e001e7312 */ /* 0x000e700000201800 */
[----:B-1----:R-:W1:Y:S02]  /*09b0*/  MUFU.RCP64H R3, R31 ;  /* 0x0000001f00037308 */ /* 0x002e640000001800 */
[----:B-1----:R-:W-:-:S08]  /*09c0*/  DFMA R4, -R30, R2, 1 ;  /* 0x3ff000001e04742b */ /* 0x002fd00000000102 */
[----:B------:R-:W-:-:S08]  /*09d0*/  DFMA R4, R4, R4, R4 ;  /* 0x000000040404722b */ /* 0x000fd00000000004 */
[----:B------:R-:W-:-:S08]  /*09e0*/  DFMA R4, R2, R4, R2 ;  /* 0x000000040204722b */ /* 0x000fd00000000002 */
[----:B------:R-:W-:-:S08]  /*09f0*/  DFMA R2, -R30, R4, 1 ;  /* 0x3ff000001e02742b */ /* 0x000fd00000000104 */
[----:B------:R-:W-:-:S08]  /*0a00*/  DFMA R2, R4, R2, R4 ;  /* 0x000000020402722b */ /* 0x000fd00000000004 */
[----:B------:R-:W-:-:S08]  /*0a10*/  DMUL R8, R2, 2 ;  /* 0x4000000002087828 */ /* 0x000fd00000000000 */
[----:B------:R-:W-:-:S08]  /*0a20*/  DFMA R4, -R30, R8, 2 ;  /* 0x400000001e04742b */ /* 0x000fd00000000108 */
[----:B------:R-:W-:-:S10]  /*0a30*/  DFMA R8, R2, R4, R8 ;  /* 0x000000040208722b */ /* 0x000fd40000000008 */
[----:B------:R-:W-:-:S05]  /*0a40*/  FFMA R0, RZ, R31, R9 ;  /* 0x0000001fff007223 */ /* 0x000fca0000000009 */
[----:B------:R-:W-:-:S13]  /*0a50*/  FSETP.GT.AND P0, PT, |R0|, 1.469367938527859385e-39, PT ;  /* 0x001000000000780b */ /* 0x000fda0003f04200 */
[----:B0-----:R-:W-:Y:S05]  /*0a60*/  @P0 BRA `(.L_x_5) ;  /* 0x0000000000180947 */ /* 0x001fea0003800000 */
[----:B------:R-:W-:Y:S01]  /*0a70*/  IMAD.MOV.U32 R32, RZ, RZ, RZ ;  /* 0x000000ffff207224 */ /* 0x000fe200078e00ff */
[----:B------:R-:W-:Y:S01]  /*0a80*/  MOV R46, 0xab0 ;  /* 0x00000ab0002e7802 */ /* 0x000fe20000000f00 */
[----:B------:R-:W-:-:S07]  /*0a90*/  IMAD.MOV.U32 R33, RZ, RZ, 0x40000000 ;  /* 0x40000000ff217424 */ /* 0x000fce00078e00ff */
[----:B-----5:R-:W-:Y:S05]  /*0aa0*/  CALL.REL.NOINC `($__internal_0_$__cuda_sm20_div_rn_f64_full) ;  /* 0x0000001c00f47944 */ /* 0x020fea0003c00000 */
[----:B------:R-:W-:Y:S02]  /*0ab0*/  IMAD.MOV.U32 R8, RZ, RZ, R38 ;  /* 0x000000ffff087224 */ /* 0x000fe400078e0026 */
[----:B------:R-:W-:-:S07]  /*0ac0*/  IMAD.MOV.U32 R9, RZ, RZ, R39 ;  /* 0x000000ffff097224 */ /* 0x000fce00078e0027 */
.L_x_5:
[----:B------:R-:W0:Y:S01]  /*0ad0*/  LDCU UR4, c[0x0][0x394] ;  /* 0x00007280ff0477ac */ /* 0x000e220008000800 */
[----:B------:R-:W-:Y:S01]  /*0ae0*/  IMAD.MOV.U32 R2, RZ, RZ, 0x1 ;  /* 0x00000001ff027424 */ /* 0x000fe200078e00ff */
[----:B------:R-:W-:Y:S01]  /*0af0*/  DADD R16, -R8, 1 ;  /* 0x3ff0000008107429 */ /* 0x000fe20000000100 */
[----:B0-----:R-:W-:-:S09]  /*0b00*/  UIADD3 UR4, UPT, UPT, UR4, 0x1, URZ ;  /* 0x0000000104047890 */ /* 0x001fd2000fffe0ff */
[----:B------:R-:W0:Y:S08]  /*0b10*/  I2F.F64.U32 R30, UR4 ;  /* 0x00000004001e7d12 */ /* 0x000e300008201800 */
[----:B0-----:R-:W0:Y:S02]  /*0b20*/  MUFU.RCP64H R3, R31 ;  /* 0x0000001f00037308 */ /* 0x001e240000001800 */
[----:B0-----:R-:W-:-:S08]  /*0b30*/  DFMA R4, -R30, R2, 1 ;  /* 0x3ff000001e04742b */ /* 0x001fd00000000102 */
        /* <DEDUP_REMOVED lines=9> */
[----:B------:R-:W-:Y:S05]  /*0bd0*/  @P0 BRA `(.L_x_6) ;  /* 0x0000000000180947 */ /* 0x000fea0003800000 */
[----:B------:R-:W-:Y:S01]  /*0be0*/  IMAD.MOV.U32 R32, RZ, RZ, RZ ;  /* 0x000000ffff207224 */ /* 0x000fe200078e00ff */
[----:B------:R-:W-:Y:S01]  /*0bf0*/  MOV R46, 0xc20 ;  /* 0x00000c20002e7802 */ /* 0x000fe20000000f00 */
[----:B------:R-:W-:-:S07]  /*0c00*/  IMAD.MOV.U32 R33, RZ, RZ, 0x40000000 ;  /* 0x40000000ff217424 */ /* 0x000fce00078e00ff */
[----:B-----5:R-:W-:Y:S05]  /*0c10*/  CALL.REL.NOINC `($__internal_0_$__cuda_sm20_div_rn_f64_full) ;  /* 0x0000001c00987944 */ /* 0x020fea0003c00000 */
[----:B------:R-:W-:Y:S01]  /*0c20*/  MOV R6, R38 ;  /* 0x0000002600067202 */ /* 0x000fe20000000f00 */
[----:B------:R-:W-:-:S07]  /*0c30*/  IMAD.MOV.U32 R7, RZ, RZ, R39 ;  /* 0x000000ffff077224 */ /* 0x000fce00078e0027 */
.L_x_6:
[----:B------:R0:W-:Y:S04]  /*0c40*/  STL.128 [R1], RZ ;  /* 0x000000ff01007387 */ /* 0x0001e80000100c00 */
[----:B------:R0:W-:Y:S01]  /*0c50*/  STL.128 [R1+0x10], RZ ;  /* 0x000010ff01007387 */ /* 0x0001e20000100c00 */
[----:B------:R-:W-:Y:S05]  /*0c60*/  @!P4 EXIT ;  /* 0x000000000000c94d */ /* 0x000fea0003800000 */
[----:B------:R-:W1:Y:S01]  /*0c70*/  LDCU.64 UR8, c[0x0][0x388] ;  /* 0x00007100ff0877ac */ /* 0x000e620008000a00 */
[----:B------:R-:W-:Y:S01]  /*0c80*/  PLOP3.LUT P0, PT, PT, PT, PT, 0x80, 0x8 ;  /* 0x000000000008781c */ /* 0x000fe20003f0f070 */
[----:B------:R-:W-:Y:S01]  /*0c90*/  IMAD.MOV.U32 R11, RZ, RZ, RZ ;  /* 0x000000ffff0b7224 */ /* 0x000fe200078e00ff */
[----:B------:R-:W-:Y:S01]  /*0ca0*/  CS2R R4, SRZ ;  /* 0x0000000000047805 */ /* 0x000fe2000001ff00 */
[----:B------:R-:W2:Y:S01]  /*0cb0*/  LDCU UR4, c[0x0][0x390] ;  /* 0x00007200ff0477ac */ /* 0x000ea20008000800 */
[----:B------:R-:W-:Y:S01]  /*0cc0*/  IMAD.MOV.U32 R27, RZ, RZ, RZ ;  /* 0x000000ffff1b7224 */ /* 0x000fe200078e00ff */
[----:B------:R-:W-:Y:S01]  /*0cd0*/  CS2R R2, SRZ ;  /* 0x0000000000027805 */ /* 0x000fe2000001ff00 */
[----:B------:R-:W-:Y:S01]  /*0ce0*/  IMAD.MOV.U32 R0, RZ, RZ, RZ ;  /* 0x000000ffff007224 */ /* 0x000fe200078e00ff */
[----:B------:R-:W-:Y:S02]  /*0cf0*/  CS2R R14, SRZ ;  /* 0x00000000000e7805 */ /* 0x000fe4000001ff00 */
[----:B------:R-:W-:Y:S01]  /*0d00*/  CS2R R36, SRZ ;  /* 0x0000000000247805 */ /* 0x000fe2000001ff00 */
[----:B-1----:R-:W-:-:S02]  /*0d10*/  IMAD.U32 R50, RZ, RZ, UR9 ;  /* 0x00000009ff327e24 */ /* 0x002fc4000f8e00ff */
[----:B------:R-:W-:Y:S02]  /*0d20*/  IMAD.U32 R28, RZ, RZ, UR8 ;  /* 0x00000008ff1c7e24 */ /* 0x000fe4000f8e00ff */
[----:B--2--5:R-:W-:Y:S01]  /*0d30*/  VIADD R45, R44, UR4 ;  /* 0x000000042c2d7c36 */ /* 0x024fe20008000000 */
[----:B------:R-:W-:-:S03]  /*0d40*/  ISETP.NE.AND P1, PT, R50, 0x1, PT ;  /* 0x000000013200780c */ /* 0x000fc60003f25270 */
[----:B------:R-:W-:-:S04]  /*0d50*/  VIADD R13, R45, 0xffffffff ;  /* 0xffffffff2d0d7836 */ /* 0x000fc80000000000 */
[----:B------:R-:W-:-:S04]  /*0d60*/  IMAD R13, R13, R28, RZ ;  /* 0x0000001c0d0d7224 */ /* 0x000fc800078e02ff */
[----:B------:R-:W-:Y:S02]  /*0d70*/  IMAD.WIDE R12, R13, 0x4, R22 ;  /* 0x000000040d0c7825 */ /* 0x000fe400078e0216 */
[----:B------:R-:W-:Y:S05]  /*0d80*/  @!P1 BRA `(.L_x_7) ;  /* 0x0000001400209947 */ /* 0x000fea0003800000 */
[----:B------:R-:W1:Y:S01]  /*0d90*/  LDCU.64 UR4, c[0x0][0x380] ;  /* 0x00007000ff0477ac */ /* 0x000e620008000a00 */
[----:B------:R-:W2:Y:S01]  /*0da0*/  LDC R47, c[0x0][0x388] ;  /* 0x0000e200ff2f7b82 */ /* 0x000ea20000000800 */
[----:B------:R-:W-:Y:S01]  /*0db0*/  LOP3.LUT R50, R50, 0x7ffffffe, RZ, 0xc0, !PT ;  /* 0x7ffffffe32327812 */ /* 0x000fe200078ec0ff */
[----:B------:R-:W-:Y:S02]  /*0dc0*/  HFMA2 R51, -RZ, RZ, 0, 0 ;  /* 0x00000000ff337431 */ /* 0x000fe400000001ff */
[----:B------:R-:W-:Y:S01]  /*0dd0*/  VIADD R48, R45, 0xfffffffe ;  /* 0xfffffffe2d307836 */ /* 0x000fe20000000000 */
[----:B------:R-:W-:Y:S01]  /*0de0*/  CS2R R4, SRZ ;  /* 0x0000000000047805 */ /* 0x000fe2000001ff00 */
[----:B------:R-:W-:Y:S02]  /*0df0*/  IMAD.MOV R49, RZ, RZ, -R45 ;  /* 0x000000ffff317224 */ /* 0x000fe400078e0a2d */
[----:B------:R-:W-:Y:S02]  /*0e00*/  IMAD.MOV.U32 R11, RZ, RZ, RZ ;  /* 0x000000ffff0b7224 */ /* 0x000fe400078e00ff */
[----:B------:R-:W-:-:S02]  /*0e10*/  IMAD.MOV.U32 R0, RZ, RZ, RZ ;  /* 0x000000ffff007224 */ /* 0x000fc400078e00ff */
[----:B------:R-:W-:Y:S01]  /*0e20*/  IMAD.MOV R50, RZ, RZ, -R50 ;  /* 0x000000ffff327224 */ /* 0x000fe200078e0a32 */
[----:B-1----:R-:W-:Y:S01]  /*0e30*/  IADD3 R26, P0, PT, R26, UR4, RZ ;  /* 0x000000041a1a7c10 */ /* 0x002fe2000ff1e0ff */
[----:B------:R-:W-:-:S03]  /*0e40*/  UMOV UR4, 0x2 ;  /* 0x0000000200047882 */ /* 0x000fc60000000000 */
[----:B------:R-:W-:Y:S02]  /*0e50*/  IADD3.X R27, PT, PT, R10, UR5, RZ, P0, !PT ;  /* 0x000000050a1b7c10 */ /* 0x000fe400087fe4ff */
[----:B------:R-:W-:-:S07]  /*0e60*/  PRMT R10, RZ, 0x7610, R10 ;  /* 0x00007610ff0a7816 */ /* 0x000fce000000000a */
.L_x_38:
[----:B------:R-:W-:Y:S01]  /*0e70*/  UIADD3 UR10, UPT, UPT, UR4, -0x2, URZ ;  /* 0xfffffffe040a7890 */ /* 0x000fe2000fffe0ff */
[----:B------:R-:W-:Y:S01]  /*0e80*/  BSSY.RECONVERGENT B1, `(.L_x_8) ;  /* 0x0000091000017945 */ /* 0x000fe20003800200 */
[----:B------:R-:W-:-:S04]  /*0e90*/  UIADD3 UR5, UPT, UPT, UR4, -0x1, URZ ;  /* 0xffffffff04057890 */ /* 0x000fc8000fffe0ff */
[----:B------:R-:W-:-:S13]  /*0ea0*/  ISETP.LE.AND P0, PT, R44, UR10, PT ;  /* 0x0000000a2c007c0c */ /* 0x000fda000bf03270 */
[----:B-1-34-:R-:W-:Y:S05]  /*0eb0*/  @!P0 BRA `(.L_x_9) ;  /* 0x0000000800348947 */ /* 0x01afea0003800000 */
[----:B------:R1:W5:Y:S01]  /*0ec0*/  LDG.E.CONSTANT R30, desc[UR6][R26.64] ;  /* 0x000000061a1e7981 */ /* 0x000362000c1e9900 */
[----:B------:R-:W-:Y:S01]  /*0ed0*/  LOP3.LUT P0, RZ, R10, 0xff, RZ, 0xc0, !PT ;  /* 0x000000ff0aff7812 */ /* 0x000fe2000780c0ff */
[----:B------:R-:W-:-:S12]  /*0ee0*/  BSSY.RELIABLE B0, `(.L_x_10) ;  /* 0x000000c000007945 */ /* 0x000fd80003800100 */
[----:B-1----:R-:W-:Y:S05]  /*0ef0*/  @P0 BRA `(.L_x_11) ;  /* 0x0000000000180947 */ /* 0x002fea0003800000 */
[----:B-----5:R-:W-:Y:S02]  /*0f00*/  FSETP.NE.AND P4, PT, |R30|, +INF , PT ;  /* 0x7f8000001e00780b */ /* 0x020fe40003f85200 */
[----:B------:R-:W-:-:S11]  /*0f10*/  PRMT R10, RZ, 0x7610, R10 ;  /* 0x00007610ff0a7816 */ /* 0x000fd6000000000a */
[----:B------:R-:W-:Y:S05]  /*0f20*/  @!P4 BREAK.RELIABLE B0 ;  /* 0x000000000000c942 */ /* 0x000fea0003800100 */
[----:B------:R-:W-:Y:S05]  /*0f30*/  @!P4 BRA `(.L_x_9) ;  /* 0x000000080014c947 */ /* 0x000fea0003800000 */
[----:B------:R1:W3:Y:S01]  /*0f40*/  F2F.F64.F32 R36, R30 ;  /* 0x0000001e00247310 */ /* 0x0002e20000201800 */
[----:B------:R-:W-:Y:S05]  /*0f50*/  BRA `(.L_x_12) ;  /* 0x0000000000107947 */ /* 0x000fea0003800000 */
.L_x_11:
[----:B-----5:R-:W-:-:S13]  /*0f60*/  FSETP.NE.AND P4, PT, |R30|, +INF , PT ;  /* 0x7f8000001e00780b */ /* 0x020fda0003f85200 */
[----:B------:R-:W1:Y:S02]  /*0f70*/  @P4 F2F.F64.F32 R28, R30 ;  /* 0x0000001e001c4310 */ /* 0x000e640000201800 */
[----:B-1----:R-:W-:-:S08]  /*0f80*/  @P4 DMUL R28, R28, R8 ;  /* 0x000000081c1c4228 */ /* 0x002fd00000000000 */
[----:B------:R-:W-:-:S11]  /*0f90*/  @P4 DFMA R36, R16, R36, R28 ;  /* 0x000000241024422b */ /* 0x000fd6000000001c */
.L_x_12:
[----:B------:R-:W-:Y:S05]  /*0fa0*/  BSYNC.RELIABLE B0 ;  /* 0x0000000000007941 */ /* 0x000fea0003800100 */
.L_x_10:
[----:B------:R-:W3:Y:S01]  /*0fb0*/  F2F.F64.F32 R32, R30 ;  /* 0x0000001e00207310 */ /* 0x000ee20000201800 */
[----:B------:R-:W-:Y:S01]  /*0fc0*/  ISETP.NE.AND P0, PT, R48, -0x1, PT ;  /* 0xffffffff3000780c */ /* 0x000fe20003f05270 */
[----:B---3--:R-:W-:-:S12]  /*0fd0*/  DADD R32, R32, -R36 ;  /* 0x0000000020207229 */ /* 0x008fd80000000824 */
[----:B------:R-:W-:Y:S05]  /*0fe0*/  @P0 BRA `(.L_x_13) ;  /* 0x0000000000c00947 */ /* 0x000fea0003800000 */
[----:B------:R-:W-:Y:S01]  /*0ff0*/  DADD R2, -RZ, |R32| ;  /* 0x00000000ff027229 */ /* 0x000fe20000000520 */
[----:B------:R-:W-:Y:S01]  /*1000*/  UMOV UR8, 0xeb851eb8 ;  /* 0xeb851eb800087882 */ /* 0x000fe20000000000 */
[----:B------:R-:W-:Y:S01]  /*1010*/  UMOV UR9, 0x3f8eb851 ;  /* 0x3f8eb85100097882 */ /* 0x000fe20000000000 */
[----:B------:R-:W-:Y:S07]  /*1020*/  BSSY.RECONVERGENT B2, `(.L_x_14) ;  /* 0x0000023000027945 */ /* 0x000fee0003800200 */
[----:B------:R-:W-:-:S02]  /*1030*/  FSEL R14, R2, RZ, P4 ;  /* 0x000000ff020e7208 */ /* 0x000fc40002000000 */
[----:B------:R-:W-:Y:S02]  /*1040*/  FSEL R15, R3, +QNAN , P4 ;  /* 0x7ff80000030f7808 */ /* 0x000fe40002000000 */
[----:B------:R-:W-:-:S04]  /*1050*/  CS2R R2, SRZ ;  /* 0x0000000000027805 */ /* 0x000fc8000001ff00 */
[----:B-1----:R-:W-:-:S10]  /*1060*/  DMUL R30, R14, UR8 ;  /* 0x000000080e1e7c28 */ /* 0x002fd40008000000 */
[C---:B------:R-:W-:Y:S02]  /*1070*/  ISETP.NE.U32.AND P0, PT, R30.reuse, RZ, PT ;  /* 0x000000ff1e00720c */ /* 0x040fe40003f05070 */
[----:B------:R-:W-:Y:S02]  /*1080*/  LOP3.LUT R0, R31, 0x7fffffff, RZ, 0xc0, !PT ;  /* 0x7fffffff1f007812 */ /* 0x000fe400078ec0ff */
[----:B------:R-:W-:Y:S02]  /*1090*/  ISETP.EQ.U32.AND P1, PT, R30, RZ, PT ;  /* 0x000000ff1e00720c */ /* 0x000fe40003f22070 */
[----:B------:R-:W-:Y:S02]  /*10a0*/  ISETP.NE.AND.EX P0, PT, R0, 0x7ff00000, PT, P0 ;  /* 0x7ff000000000780c */ /* 0x000fe40003f05300 */
[----:B------:R-:W-:Y:S02]  /*10b0*/  ISETP.GT.U32.AND P2, PT, R30, RZ, PT ;  /* 0x000000ff1e00720c */ /* 0x000fe40003f44070 */
[----:B------:R-:W-:-:S04]  /*10c0*/  ISETP.EQ.OR.EX P0, PT, R0, RZ, !P0, P1 ;  /* 0x000000ff0000720c */ /* 0x000fc80004702710 */
[----:B------:R-:W-:-:S13]  /*10d0*/  ISETP.GT.OR.EX P0, PT, R0, 0x7ff00000, P0, P2 ;  /* 0x7ff000000000780c */ /* 0x000fda0000704720 */
[----:B------:R-:W-:Y:S05]  /*10e0*/  @P0 BRA `(.L_x_15) ;  /* 0x0000000000580947 */ /* 0x000fea0003800000 */
[----:B------:R-:W1:Y:S01]  /*10f0*/  MUFU.RCP64H R3, R31 ;  /* 0x0000001f00037308 */ /* 0x000e620000001800 */
[----:B------:R-:W-:Y:S01]  /*1100*/  IMAD.MOV.U32 R2, RZ, RZ, 0x1 ;  /* 0x00000001ff027424 */ /* 0x000fe200078e00ff */
[----:B------:R-:W-:Y:S01]  /*1110*/  FSETP.GEU.AND P1, PT, |R33|, 6.5827683646048100446e-37, PT ;  /* 0x036000002100780b */ /* 0x000fe20003f2e200 */
[----:B------:R-:W-:Y:S04]  /*1120*/  BSSY.RECONVERGENT B3, `(.L_x_16) ;  /* 0x0000010000037945 */ /* 0x000fe80003800200 */
[----:B-1----:R-:W-:-:S08]  /*1130*/  DFMA R4, -R30, R2, 1 ;  /* 0x3ff000001e04742b */ /* 0x002fd00000000102 */
[----:B------:R-:W-:-:S08]  /*1140*/  DFMA R4, R4, R4, R4 ;  /* 0x000000040404722b */ /* 0x000fd00000000004 */
[----:B------:R-:W-:-:S08]  /*1150*/  DFMA R4, R2, R4, R2 ;  /* 0x000000040204722b */ /* 0x000fd00000000002 */
[----:B------:R-:W-:-:S08]  /*1160*/  DFMA R2, -R30, R4, 1 ;  /* 0x3ff000001e02742b */ /* 0x000fd00000000104 */
[----:B------:R-:W-:-:S08]  /*1170*/  DFMA R2, R4, R2, R4 ;  /* 0x000000020402722b */ /* 0x000fd00000000004 */
[----:B------:R-:W-:-:S08]  /*1180*/  DMUL R4, R32, R2 ;  /* 0x0000000220047228 */ /* 0x000fd00000000000 */
[----:B------:R-:W-:-:S08]  /*1190*/  DFMA R10, -R30, R4, R32 ;  /* 0x000000041e0a722b */ /* 0x000fd00000000120 */
[----:B------:R-:W-:-:S10]  /*11a0*/  DFMA R2, R2, R10, R4 ;  /* 0x0000000a0202722b */ /* 0x000fd40000000004 */
[----:B------:R-:W-:-:S05]  /*11b0*/  FFMA R0, RZ, R31, R3 ;  /* 0x0000001fff007223 */ /* 0x000fca0000000003 */
[----:B------:R-:W-:-:S13]  /*11c0*/  FSETP.GT.AND P0, PT, |R0|, 1.469367938527859385e-39, PT ;  /* 0x001000000000780b */ /* 0x000fda0003f04200 */
[----:B------:R-:W-:Y:S05]  /*11d0*/  @P0 BRA P1, `(.L_x_17) ;  /* 0x0000000000100947 */ /* 0x000fea0000800000 */
[----:B------:R-:W-:-:S07]  /*11e0*/  MOV R46, 0x1200 ;  /* 0x00001200002e7802 */ /* 0x000fce0000000f00 */
[----:B0-2---:R-:W-:Y:S05]  /*11f0*/  CALL.REL.NOINC `($__internal_0_$__cuda_sm20_div_rn_f64_full) ;  /* 0x0000001800207944 */ /* 0x005fea0003c00000 */
[----:B------:R-:W-:Y:S02]  /*1200*/  IMAD.MOV.U32 R2, RZ, RZ, R38 ;  /* 0x000000ffff027224 */ /* 0x000fe400078e0026 */
[----:B------:R-:W-:-:S07]  /*1210*/  IMAD.MOV.U32 R3, RZ, RZ, R39 ;  /* 0x000000ffff037224 */ /* 0x000fce00078e0027 */
.L_x_17:
[----:B------:R-:W-:Y:S05]  /*1220*/  BSYNC.RECONVERGENT B3 ;  /* 0x0000000000037941 */ /* 0x000fea0003800200 */
.L_x_16:
[----:B------:R-:W-:Y:S02]  /*1230*/  FSEL R2, R2, RZ, P4 ;  /* 0x000000ff02027208 */ /* 0x000fe40002000000 */
[----:B------:R-:W-:-:S07]  /*1240*/  FSEL R3, R3, +QNAN , P4 ;  /* 0x7ff8000003037808 */ /* 0x000fce0002000000 */
.L_x_15:
[----:B------:R-:W-:Y:S05]  /*1250*/  BSYNC.RECONVERGENT B2 ;  /* 0x0000000000027941 */ /* 0x000fea0003800200 */
.L_x_14:
[----:B------:R-:W1:Y:S01]  /*1260*/  F2F.F32.F64 R29, R2 ;  /* 0x00000002001d7310 */ /* 0x000e620000301000 */
[----:B------:R3:W-:Y:S01]  /*1270*/  STL.64 [R1], R2 ;  /* 0x0000000201007387 */ /* 0x0007e20000100a00 */
[----:B------:R-:W-:Y:S01]  /*1280*/  IMAD.MOV.U32 R10, RZ, RZ, 0x1 ;  /* 0x00000001ff0a7424 */ /* 0x000fe200078e00ff */
[----:B------:R-:W-:Y:S01]  /*1290*/  MOV R5, R3 ;  /* 0x0000000300057202 */ /* 0x000fe20000000f00 */
[----:B------:R-:W-:Y:S02]  /*12a0*/  IMAD.MOV.U32 R0, RZ, RZ, 0x1 ;  /* 0x00000001ff007424 */ /* 0x000fe400078e00ff */
[----:B------:R-:W-:Y:S02]  /*12b0*/  IMAD.MOV.U32 R11, RZ, RZ, 0x1 ;  /* 0x00000001ff0b7424 */ /* 0x000fe400078e00ff */
[----:B------:R-:W-:Y:S01]  /*12c0*/  IMAD.MOV.U32 R4, RZ, RZ, R2 ;  /* 0x000000ffff047224 */ /* 0x000fe200078e0002 */
[----:B-1----:R3:W-:Y:S01]  /*12d0*/  STG.E desc[UR6][R12.64], R29 ;  /* 0x0000001d0c007986 */ /* 0x0027e2000c101906 */
[----:B------:R-:W-:Y:S05]  /*12e0*/  BRA `(.L_x_9) ;  /* 0x0000000400287947 */ /* 0x000fea0003800000 */
.L_x_13:
[----:B------:R-:W-:Y:S01]  /*12f0*/  ISETP.LE.AND P0, PT, R45, UR10, PT ;  /* 0x0000000a2d007c0c */ /* 0x000fe2000bf03270 */
[----:B------:R-:W-:-:S12]  /*1300*/  IMAD.MOV.U32 R10, RZ, RZ, 0x1 ;  /* 0x00000001ff0a7424 */ /* 0x000fd800078e00ff */
[----:B------:R-:W-:Y:S05]  /*1310*/  @!P0 BRA `(.L_x_9) ;  /* 0x00000004001c8947 */ /* 0x000fea0003800000 */
[C---:B------:R-:W-:Y:S01]  /*1320*/  DMUL R28, |R32|.reuse, R8 ;  /* 0x00000008201c7228 */ /* 0x040fe20000000200 */
[----:B------:R-:W-:Y:S01]  /*1330*/  BSSY.RECONVERGENT B2, `(.L_x_18) ;  /* 0x0000025000027945 */ /* 0x000fe20003800200 */
[----:B------:R-:W-:-:S06]  /*1340*/  DSETP.NE.AND P0, PT, |R32|, +INF , PT ;  /* 0x7ff000002000742a */ /* 0x000fcc0003f05200 */
[----:B------:R-:W-:-:S10]  /*1350*/  DFMA R28, R16, R14, R28 ;  /* 0x0000000e101c722b */ /* 0x000fd4000000001c */
[----:B------:R-:W-:Y:S01]  /*1360*/  FSEL R14, R14, R28, !P0 ;  /* 0x0000001c0e0e7208 */ /* 0x000fe20004000000 */
[----:B------:R-:W-:Y:S01]  /*1370*/  IMAD.MOV.U32 R28, RZ, RZ, 0x0 ;  /* 0x00000000ff1c7424 */ /* 0x000fe200078e00ff */
[----:B------:R-:W-:Y:S01]  /*1380*/  FSEL R15, R15, R29, !P0 ;  /* 0x0000001d0f0f7208 */ /* 0x000fe20004000000 */
[----:B------:R-:W-:Y:S01]  /*1390*/  IMAD.MOV.U32 R29, RZ, RZ, 0x7ff80000 ;  /* 0x7ff80000ff1d7424 */ /* 0x000fe200078e00ff */
[----:B------:R-:W-:Y:S06]  /*13a0*/  @!P4 BRA `(.L_x_19) ;  /* 0x000000000074c947 */ /* 0x000fec0003800000 */
[----:B------:R-:W-:Y:S01]  /*13b0*/  UMOV UR8, 0xeb851eb8 ;  /* 0xeb851eb800087882 */ /* 0x000fe20000000000 */
[----:B------:R-:W-:Y:S01]  /*13c0*/  UMOV UR9, 0x3f8eb851 ;  /* 0x3f8eb85100097882 */ /* 0x000fe20000000000 */
[----:B------:R-:W-:Y:S01]  /*13d0*/  CS2R R28, SRZ ;  /* 0x00000000001c7805 */ /* 0x000fe2000001ff00 */
[----:B-1----:R-:W-:-:S08]  /*13e0*/  DMUL R30, R14, UR8 ;  /* 0x000000080e1e7c28 */ /* 0x002fd00008000000 */
[----:B------:R-:W-:-:S14]  /*13f0*/  DSETP.NEU.AND P0, PT, R30, RZ, PT ;  /* 0x000000ff1e00722a */ /* 0x000fdc0003f0d000 */
[----:B------:R-:W-:Y:S05]  /*1400*/  @!P0 BRA `(.L_x_19) ;  /* 0x00000000005c8947 */ /* 0x000fea0003800000 */
[----:B------:R-:W1:Y:S01]  /*1410*/  MUFU.RCP64H R29, R31 ;  /* 0x0000001f001d7308 */ /* 0x000e620000001800 */
[----:B------:R-:W-:Y:S01]  /*1420*/  IMAD.MOV.U32 R28, RZ, RZ, 0x1 ;  /* 0x00000001ff1c7424 */ /* 0x000fe200078e00ff */
[----:B------:R-:W-:Y:S01]  /*1430*/  FSETP.GEU.AND P1, PT, |R33|, 6.5827683646048100446e-37, PT ;  /* 0x036000002100780b */ /* 0x000fe20003f2e200 */
[----:B------:R-:W-:Y:S01]  /*1440*/  BSSY.RECONVERGENT B3, `(.L_x_20) ;  /* 0x0000011000037945 */ /* 0x000fe20003800200 */
[----:B------:R-:W-:-:S03]  /*1450*/  DSETP.NE.AND P4, PT, |R30|, +INF , PT ;  /* 0x7ff000001e00742a */ /* 0x000fc60003f85200 */
        /* <DEDUP_REMOVED lines=15> */
.L_x_21:
[----:B------:R-:W-:Y:S05]  /*1550*/  BSYNC.RECONVERGENT B3 ;  /* 0x0000000000037941 */ /* 0x000fea0003800200 */
.L_x_20:
[----:B------:R-:W-:Y:S02]  /*1560*/  FSEL R28, R28, RZ, P4 ;  /* 0x000000ff1c1c7208 */ /* 0x000fe40002000000 */
[----:B------:R-:W-:-:S07]  /*1570*/  FSEL R29, R29, RZ, P4 ;  /* 0x000000ff1d1d7208 */ /* 0x000fce0002000000 */
.L_x_19:
[----:B------:R-:W-:Y:S05]  /*1580*/  BSYNC.RECONVERGENT B2 ;  /* 0x0000000000027941 */ /* 0x000fea0003800200 */
.L_x_18:
[----:B-1----:R-:W-:Y:S01]  /*1590*/  DMUL R30, R28, R6 ;  /* 0x000000061c1e7228 */ /* 0x002fe20000000000 */
[----:B------:R-:W-:Y:S01]  /*15a0*/  ISETP.GT.AND P1, PT, R0, 0x3, PT ;  /* 0x000000030000780c */ /* 0x000fe20003f24270 */
[----:B------:R-:W-:Y:S02]  /*15b0*/  DADD R32, -R6, 1 ;  /* 0x3ff0000006207429 */ /* 0x000fe40000000100 */
[----:B------:R-:W-:-:S06]  /*15c0*/  DSETP.NE.AND P0, PT, |R28|, +INF , PT ;  /* 0x7ff000001c00742a */ /* 0x000fcc0003f05200 */
[----:B------:R-:W-:-:S04]  /*15d0*/  DFMA R30, R2, R32, R30 ;  /* 0x00000020021e722b */ /* 0x000fc8000000001e */
[--C-:B------:R-:W-:Y:S02]  /*15e0*/  @!P1 IMAD R33, R0, 0x8, R1.reuse ;  /* 0x0000000800219824 */ /* 0x100fe400078e0201 */
[----:B------:R-:W-:-:S04]  /*15f0*/  @P1 IMAD R43, R11, 0x8, R1 ;  /* 0x000000080b2b1824 */ /* 0x000fc800078e0201 */
[----:B------:R-:W-:Y:S02]  /*1600*/  FSEL R2, R2, R30, !P0 ;  /* 0x0000001e02027208 */ /* 0x000fe40004000000 */
[----:B------:R-:W-:-:S05]  /*1610*/  FSEL R3, R3, R31, !P0 ;  /* 0x0000001f03037208 */ /* 0x000fca0004000000 */
[----:B------:R1:W-:Y:S04]  /*1620*/  @!P1 STL.64 [R33], R2 ;  /* 0x0000000221009387 */ /* 0x0003e80000100a00 */
[----:B------:R-:W3:Y:S01]  /*1630*/  @P1 LDL.64 R30, [R43] ;  /* 0x000000002b1e1983 */ /* 0x000ee20000100a00 */
[----:B------:R-:W-:Y:S01]  /*1640*/  @!P1 IMAD.MOV.U32 R28, RZ, RZ, R2 ;  /* 0x000000ffff1c9224 */ /* 0x000fe200078e0002 */
[----:B------:R-:W-:Y:S01]  /*1650*/  @!P1 IADD3 R0, PT, PT, R0, 0x1, RZ ;  /* 0x0000000100009810 */ /* 0x000fe20007ffe0ff */
[----:B------:R-:W-:Y:S01]  /*1660*/  @!P1 IMAD.MOV.U32 R29, RZ, RZ, R3 ;  /* 0x000000ffff1d9224 */ /* 0x000fe200078e0003 */
[----:B------:R-:W4:Y:S01]  /*1670*/  F2F.F32.F64 R41, R2 ;  /* 0x0000000200297310 */ /* 0x000f220000301000 */
[----:B------:R0:W-:Y:S01]  /*1680*/  @P1 STL.64 [R43], R2 ;  /* 0x000000022b001387 */ /* 0x0001e20000100a00 */
[----:B------:R-:W-:Y:S01]  /*1690*/  ISETP.NE.AND P0, PT, R0, 0x4, PT ;  /* 0x000000040000780c */ /* 0x000fe20003f05270 */
[----:B------:R-:W-:-:S05]  /*16a0*/  @P1 VIADD R40, R11, 0x1 ;  /* 0x000000010b281836 */ /* 0x000fca0000000000 */
[----:B------:R-:W-:-:S07]  /*16b0*/  @P1 LOP3.LUT R11, R40, 0x3, RZ, 0xc0, !PT ;  /* 0x00000003280b1812 */ /* 0x000fce00078ec0ff */
[----:B-1----:R-:W-:-:S04]  /*16c0*/  @!P0 IMAD.WIDE R32, R51, 0x4, R18 ;  /* 0x0000000433208825 */ /* 0x002fc800078e0212 */
[----:B------:R-:W-:Y:S01]  /*16d0*/  @!P0 IMAD.MOV.U32 R0, RZ, RZ, 0x4 ;  /* 0x00000004ff008424 */ /* 0x000fe200078e00ff */
[----:B---3--:R-:W-:Y:S01]  /*16e0*/  @P1 DADD R28, R2, -R30 ;  /* 0x00000000021c1229 */ /* 0x008fe2000000081e */
[----:B------:R-:W-:-:S07]  /*16f0*/  @!P0 IMAD.WIDE R30, R51, 0x4, R20 ;  /* 0x00000004331e8825 */ /* 0x000fce00078e0214 */
[----:B------:R-:W-:Y:S01]  /*1700*/  DADD R4, R4, R28 ;  /* 0x0000000004047229 */ /* 0x000fe2000000001c */
[----:B------:R-:W-:-:S05]  /*1710*/  IMAD.WIDE R28, R51, 0x4, R22 ;  /* 0x00000004331c7825 */ /* 0x000fca00078e0216 */
[----:B----4-:R0:W-:Y:S02]  /*1720*/  STG.E desc[UR6][R28.64], R41 ;  /* 0x000000291c007986 */ /* 0x0101e4000c101906 */
[----:B------:R-:W-:-:S06]  /*1730*/  @!P0 DMUL R34, R4, 0.25 ;  /* 0x3fd0000004228828 */ /* 0x000fcc0000000000 */
[----:B------:R-:W1:Y:S02]  /*1740*/  @!P0 F2F.F32.F64 R53, R34 ;  /* 0x0000002200358310 */ /* 0x000e640000301000 */
[----:B------:R-:W-:-:S10]  /*1750*/  @!P0 DADD R38, R2, -R34 ;  /* 0x0000000002268229 */ /* 0x000fd40000000822 */
[----:B------:R-:W3:Y:S01]  /*1760*/  @!P0 F2F.F32.F64 R39, R38 ;  /* 0x0000002600278310 */ /* 0x000ee20000301000 */
[----:B-1----:R0:W-:Y:S04]  /*1770*/  @!P0 STG.E desc[UR6][R30.64], R53 ;  /* 0x000000351e008986 */ /* 0x0021e8000c101906 */
[----:B---3--:R0:W-:Y:S02]  /*1780*/  @!P0 STG.E desc[UR6][R32.64], R39 ;  /* 0x0000002720008986 */ /* 0x0081e4000c101906 */
.L_x_9:
[----:B------:R-:W-:Y:S05]  /*1790*/  BSYNC.RECONVERGENT B1 ;  /* 0x0000000000017941 */ /* 0x000fea0003800200 */
.L_x_8:
[----:B------:R-:W-:Y:S05]  /*17a0*/  WARPSYNC.ALL ;  /* 0x0000000000007948 */ /* 0x000fea0003800000 */
[----:B------:R-:W-:Y:S01]  /*17b0*/  ISETP.LE.AND P0, PT, R44, UR5, PT ;  /* 0x000000052c007c0c */ /* 0x000fe2000bf03270 */
[----:B------:R-:W-:-:S12]  /*17c0*/  BSSY.RECONVERGENT B1, `(.L_x_22) ;  /* 0x0000095000017945 */ /* 0x000fd80003800200 */
[----:B------:R-:W-:Y:S05]  /*17d0*/  @!P0 BRA `(.L_x_23) ;  /* 0x00000008004c8947 */ /* 0x000fea0003800000 */
[----:B0--3--:R-:W0:Y:S02]  /*17e0*/  LDC R29, c[0x0][0x388] ;  /* 0x0000e200ff1d7b82 */ /* 0x009e240000000800 */
[----:B0-----:R-:W-:-:S06]  /*17f0*/  IMAD.WIDE R28, R29, 0x4, R26 ;  /* 0x000000041d1c7825 */ /* 0x001fcc00078e021a */
[----:B------:R-:W1:Y:S01]  /*1800*/  LDG.E.CONSTANT R28, desc[UR6][R28.64] ;  /* 0x000000061c1c7981 */ /* 0x000e62000c1e9900 */
[----:B------:R-:W-:Y:S01]  /*1810*/  LOP3.LUT P0, RZ, R10, 0xff, RZ, 0xc0, !PT ;  /* 0x000000ff0aff7812 */ /* 0x000fe2000780c0ff */
[----:B------:R-:W-:Y:S01]  /*1820*/  BSSY.RELIABLE B0, `(.L_x_24) ;  /* 0x0000010000007945 */ /* 0x000fe20003800100 */
[----:B-1----:R0:W1:Y:S11]  /*1830*/  F2F.F64.F32 R30, R28 ;  /* 0x0000001c001e7310 */ /* 0x0020760000201800 */
[----:B------:R-:W-:Y:S05]  /*1840*/  @!P0 BRA `(.L_x_25) ;  /* 0x00000000001c8947 */ /* 0x000fea0003800000 */
[----:B------:R-:W-:Y:S01]  /*1850*/  FSETP.NE.AND P4, PT, |R28|, +INF , PT ;  /* 0x7f8000001c00780b */ /* 0x000fe20003f85200 */
[----:B------:R-:W-:-:S12]  /*1860*/  BSSY.RECONVERGENT B2, `(.L_x_26) ;  /* 0x0000004000027945 */ /* 0x000fd80003800200 */
[----:B------:R-:W-:Y:S05]  /*1870*/  @!P4 BRA `(.L_x_27) ;  /* 0x000000000008c947 */ /* 0x000fea0003800000 */
[----:B01----:R-:W-:-:S08]  /*1880*/  DMUL R28, R30, R8 ;  /* 0x000000081e1c7228 */ /* 0x003fd00000000000 */
[----:B------:R-:W-:-:S11]  /*1890*/  DFMA R36, R16, R36, R28 ;  /* 0x000000241024722b */ /* 0x000fd6000000001c */
.L_x_27:
[----:B------:R-:W-:Y:S05]  /*18a0*/  BSYNC.RECONVERGENT B2 ;  /* 0x0000000000027941 */ /* 0x000fea0003800200 */
.L_x_26:
[----:B------:R-:W-:Y:S05]  /*18b0*/  BRA `(.L_x_28) ;  /* 0x0000000000187947 */ /* 0x000fea0003800000 */
.L_x_25:
[----:B------:R-:W-:Y:S02]  /*18c0*/  FSETP.NE.AND P4, PT, |R28|, +INF , PT ;  /* 0x7f8000001c00780b */ /* 0x000fe40003f85200 */
[----:B------:R-:W-:-:S11]  /*18d0*/  PRMT R10, RZ, 0x7610, R10 ;  /* 0x00007610ff0a7816 */ /* 0x000fd6000000000a */
[----:B------:R-:W-:Y:S05]  /*18e0*/  @!P4 BREAK.RELIABLE B0 ;  /* 0x000000000000c942 */ /* 0x000fea0003800100 */
[----:B------:R-:W-:Y:S05]  /*18f0*/  @!P4 BRA `(.L_x_23) ;  /* 0x000000080004c947 */ /* 0x000fea0003800000 */
[----:B-1----:R-:W-:Y:S02]  /*1900*/  IMAD.MOV.U32 R36, RZ, RZ, R30 ;  /* 0x000000ffff247224 */ /* 0x002fe400078e001e */
[----:B------:R-:W-:-:S07]  /*1910*/  IMAD.MOV.U32 R37, RZ, RZ, R31 ;  /* 0x000000ffff257224 */ /* 0x000fce00078e001f */
.L_x_28:
[----:B------:R-:W-:Y:S05]  /*1920*/  BSYNC.RELIABLE B0 ;  /* 0x0000000000007941 */ /* 0x000fea0003800100 */
.L_x_24:
[----:B------:R-:W-:Y:S01]  /*1930*/  ISETP.NE.AND P0, PT, R49, -0x2, PT ;  /* 0xfffffffe3100780c */ /* 0x000fe20003f05270 */
[----:B-1----:R-:W-:-:S12]  /*1940*/  DADD R32, R30, -R36 ;  /* 0x000000001e207229 */ /* 0x002fd80000000824 */
[----:B------:R-:W-:Y:S05]  /*1950*/  @!P0 BRA `(.L_x_29) ;  /* 0x0000000400308947 */ /* 0x000fea0003800000 */
[----:B------:R-:W-:Y:S01]  /*1960*/  ISETP.LE.AND P0, PT, R45, UR5, PT ;  /* 0x000000052d007c0c */ /* 0x000fe2000bf03270 */
[----:B------:R-:W-:-:S12]  /*1970*/  IMAD.MOV.U32 R10, RZ, RZ, 0x1 ;  /* 0x00000001ff0a7424 */ /* 0x000fd800078e00ff */
[----:B------:R-:W-:Y:S05]  /*1980*/  @!P0 BRA `(.L_x_23) ;  /* 0x0000000400e08947 */ /* 0x000fea0003800000 */
[C---:B0-----:R-:W-:Y:S01]  /*1990*/  DMUL R28, |R32|.reuse, R8 ;  /* 0x00000008201c7228 */ /* 0x041fe20000000200 */
        /* <DEDUP_REMOVED lines=11> */
[----:B------:R-:W-:-:S08]  /*1a50*/  DMUL R30, R14, UR8 ;  /* 0x000000080e1e7c28 */ /* 0x000fd00008000000 */
[----:B------:R-:W-:-:S14]  /*1a60*/  DSETP.NEU.AND P0, PT, R30, RZ, PT ;  /* 0x000000ff1e00722a */ /* 0x000fdc0003f0d000 */
[----:B------:R-:W-:Y:S05]  /*1a70*/  @!P0 BRA `(.L_x_31) ;  /* 0x00000000005c8947 */ /* 0x000fea0003800000 */
[----:B------:R-:W0:Y:S01]  /*1a80*/  MUFU.RCP64H R29, R31 ;  /* 0x0000001f001d7308 */ /* 0x000e220000001800 */
[----:B------:R-:W-:Y:S01]  /*1a90*/  IMAD.MOV.U32 R28, RZ, RZ, 0x1 ;  /* 0x00000001ff1c7424 */ /* 0x000fe200078e00ff */
[----:B------:R-:W-:Y:S01]  /*1aa0*/  FSETP.GEU.AND P1, PT, |R33|, 6.5827683646048100446e-37, PT ;  /* 0x036000002100780b */ /* 0x000fe20003f2e200 */
[----:B------:R-:W-:Y:S01]  /*1ab0*/  BSSY.RECONVERGENT B3, `(.L_x_32) ;  /* 0x0000011000037945 */ /* 0x000fe20003800200 */
[----:B------:R-:W-:-:S03]  /*1ac0*/  DSETP.NE.AND P4, PT, |R30|, +INF , PT ;  /* 0x7ff000001e00742a */ /* 0x000fc60003f85200 */
[----:B0-----:R-:W-:-:S08]  /*1ad0*/  DFMA R34, -R30, R28, 1 ;  /* 0x3ff000001e22742b */ /* 0x001fd0000000011c */
        /* <DEDUP_REMOVED lines=11> */
[----:B--2---:R-:W-:Y:S05]  /*1b90*/  CALL.REL.NOINC `($__internal_0_$__cuda_sm20_div_rn_f64_full) ;  /* 0x0000000c00b87944 */ /* 0x004fea0003c00000 */
[----:B------:R-:W-:Y:S01]  /*1ba0*/  IMAD.MOV.U32 R28, RZ, RZ, R38 ;  /* 0x000000ffff1c7224 */ /* 0x000fe200078e0026 */
[----:B------:R-:W-:-:S07]  /*1bb0*/  MOV R29, R39 ;  /* 0x00000027001d7202 */ /* 0x000fce0000000f00 */
.L_x_33:
[----:B------:R-:W-:Y:S05]  /*1bc0*/  BSYNC.RECONVERGENT B3 ;  /* 0x0000000000037941 */ /* 0x000fea0003800200 */
.L_x_32:
[----:B------:R-:W-:Y:S02]  /*1bd0*/  FSEL R28, R28, RZ, P4 ;  /* 0x000000ff1c1c7208 */ /* 0x000fe40002000000 */
[----:B------:R-:W-:-:S07]  /*1be0*/  FSEL R29, R29, RZ, P4 ;  /* 0x000000ff1d1d7208 */ /* 0x000fce0002000000 */
.L_x_31:
[----:B------:R-:W-:Y:S05]  /*1bf0*/  BSYNC.RECONVERGENT B2 ;  /* 0x0000000000027941 */ /* 0x000fea0003800200 */
.L_x_30:
[----:B------:R-:W-:-:S13]  /*1c00*/  ISETP.GE.AND P1, PT, R0, 0x4, PT ;  /* 0x000000040000780c */ /* 0x000fda0003f26270 */
[----:B------:R-:W-:-:S05]  /*1c10*/  @P1 IMAD R39, R11, 0x8, R1 ;  /* 0x000000080b271824 */ /* 0x000fca00078e0201 */
[----:B------:R-:W3:Y:S01]  /*1c20*/  @P1 LDL.64 R30, [R39] ;  /* 0x00000000271e1983 */ /* 0x000ee20000100a00 */
[----:B------:R-:W-:Y:S02]  /*1c30*/  DMUL R32, R28, R6 ;  /* 0x000000061c207228 */ /* 0x000fe40000000000 */
[----:B------:R-:W-:Y:S02]  /*1c40*/  DADD R34, -R6, 1 ;  /* 0x3ff0000006227429 */ /* 0x000fe40000000100 */
[----:B------:R-:W-:Y:S01]  /*1c50*/  DSETP.NE.AND P0, PT, |R28|, +INF , PT ;  /* 0x7ff000001c00742a */ /* 0x000fe20003f05200 */
[----:B--2---:R-:W-:-:S05]  /*1c60*/  IMAD.WIDE R28, R47, 0x4, R22 ;  /* 0x000000042f1c7825 */ /* 0x004fca00078e0216 */
[----:B------:R-:W-:Y:S01]  /*1c70*/  DFMA R32, R2, R34, R32 ;  /* 0x000000220220722b */ /* 0x000fe20000000020 */
[C---:B------:R-:W-:Y:S02]  /*1c80*/  @!P1 IMAD R35, R0.reuse, 0x8, R1 ;  /* 0x0000000800239824 */ /* 0x040fe400078e0201 */
[----:B------:R-:W-:-:S07]  /*1c90*/  @!P1 VIADD R0, R0, 0x1 ;  /* 0x0000000100009836 */ /* 0x000fce0000000000 */
[----:B------:R-:W-:Y:S01]  /*1ca0*/  FSEL R2, R2, R32, !P0 ;  /* 0x0000002002027208 */ /* 0x000fe20004000000 */
[----:B------:R-:W-:Y:S01]  /*1cb0*/  @P1 VIADD R32, R11, 0x1 ;  /* 0x000000010b201836 */ /* 0x000fe20000000000 */
[----:B------:R-:W-:Y:S02]  /*1cc0*/  FSEL R3, R3, R33, !P0 ;  /* 0x0000002103037208 */ /* 0x000fe40004000000 */
[----:B------:R-:W-:Y:S02]  /*1cd0*/  ISETP.NE.AND P0, PT, R0, 0x4, PT ;  /* 0x000000040000780c */ /* 0x000fe40003f05270 */
[----:B------:R-:W0:Y:S01]  /*1ce0*/  F2F.F32.F64 R33, R2 ;  /* 0x0000000200217310 */ /* 0x000e220000301000 */
[----:B------:R1:W-:Y:S01]  /*1cf0*/  @P1 STL.64 [R39], R2 ;  /* 0x0000000227001387 */ /* 0x0003e20000100a00 */
[----:B------:R-:W-:-:S03]  /*1d00*/  @P1 LOP3.LUT R11, R32, 0x3, RZ, 0xc0, !PT ;  /* 0x00000003200b1812 */ /* 0x000fc600078ec0ff */
[----:B------:R1:W-:Y:S04]  /*1d10*/  @!P1 STL.64 [R35], R2 ;  /* 0x0000000223009387 */ /* 0x0003e80000100a00 */
[----:B0-----:R1:W-:Y:S01]  /*1d20*/  STG.E desc[UR6][R28.64], R33 ;  /* 0x000000211c007986 */ /* 0x0013e2000c101906 */
[----:B---3--:R-:W-:-:S06]  /*1d30*/  @P1 DADD R30, R2, -R30 ;  /* 0x00000000021e1229 */ /* 0x008fcc000000081e */
[----:B------:R-:W-:Y:S02]  /*1d40*/  @!P1 IMAD.MOV.U32 R30, RZ, RZ, R2 ;  /* 0x000000ffff1e9224 */ /* 0x000fe400078e0002 */
[----:B------:R-:W-:-:S06]  /*1d50*/  @!P1 IMAD.MOV.U32 R31, RZ, RZ, R3 ;  /* 0x000000ffff1f9224 */ /* 0x000fcc00078e0003 */
[----:B------:R-:W-:Y:S01]  /*1d60*/  DADD R4, R4, R30 ;  /* 0x0000000004047229 */ /* 0x000fe2000000001e */
[----:B-1----:R-:W-:Y:S10]  /*1d70*/  @P0 BRA `(.L_x_23) ;  /* 0x0000000000e40947 */ /* 0x002ff40003800000 */
[----:B------:R-:W-:Y:S01]  /*1d80*/  DMUL R32, R4, 0.25 ;  /* 0x3fd0000004207828 */ /* 0x000fe20000000000 */
[----:B------:R-:W-:-:S04]  /*1d90*/  IMAD.WIDE R28, R47, 0x4, R20 ;  /* 0x000000042f1c7825 */ /* 0x000fc800078e0214 */
[----:B------:R-:W-:Y:S01]  /*1da0*/  IMAD.WIDE R30, R47, 0x4, R18 ;  /* 0x000000042f1e7825 */ /* 0x000fe200078e0212 */
[----:B------:R-:W0:Y:S02]  /*1db0*/  F2F.F32.F64 R39, R32 ;  /* 0x0000002000277310 */ /* 0x000e240000301000 */
[----:B------:R-:W-:Y:S01]  /*1dc0*/  DADD R34, R2, -R32 ;  /* 0x0000000002227229 */ /* 0x000fe20000000820 */
[----:B------:R-:W-:-:S09]  /*1dd0*/  IMAD.MOV.U32 R0, RZ, RZ, 0x4 ;  /* 0x00000004ff007424 */ /* 0x000fd200078e00ff */
[----:B------:R-:W1:Y:S01]  /*1de0*/  F2F.F32.F64 R35, R34 ;  /* 0x0000002200237310 */ /* 0x000e620000301000 */
[----:B0-----:R0:W-:Y:S04]  /*1df0*/  STG.E desc[UR6][R28.64], R39 ;  /* 0x000000271c007986 */ /* 0x0011e8000c101906 */
[----:B-1----:R0:W-:Y:S01]  /*1e00*/  STG.E desc[UR6][R30.64], R35 ;  /* 0x000000231e007986 */ /* 0x0021e2000c101906 */
[----:B------:R-:W-:Y:S05]  /*1e10*/  BRA `(.L_x_23) ;  /* 0x0000000000bc7947 */ /* 0x000fea0003800000 */
.L_x_29:
[----:B------:R-:W-:Y:S01]  /*1e20*/  DADD R2, -RZ, |R32| ;  /* 0x00000000ff027229 */ /* 0x000fe20000000520 */
[----:B------:R-:W-:Y:S01]  /*1e30*/  UMOV UR8, 0xeb851eb8 ;  /* 0xeb851eb800087882 */ /* 0x000fe20000000000 */
[----:B------:R-:W-:Y:S01]  /*1e40*/  UMOV UR9, 0x3f8eb851 ;  /* 0x3f8eb85100097882 */ /* 0x000fe20000000000 */
[----:B------:R-:W-:Y:S07]  /*1e50*/  BSSY.RECONVERGENT B2, `(.L_x_34) ;  /* 0x0000023000027945 */ /* 0x000fee0003800200 */
[----:B------:R-:W-:-:S02]  /*1e60*/  FSEL R14, R2, RZ, P4 ;  /* 0x000000ff020e7208 */ /* 0x000fc40002000000 */
[----:B------:R-:W-:Y:S02]  /*1e70*/  FSEL R15, R3, +QNAN , P4 ;  /* 0x7ff80000030f7808 */ /* 0x000fe40002000000 */
[----:B------:R-:W-:-:S04]  /*1e80*/  CS2R R2, SRZ ;  /* 0x0000000000027805 */ /* 0x000fc8000001ff00 */
[----:B------:R-:W-:-:S10]  /*1e90*/  DMUL R30, R14, UR8 ;  /* 0x000000080e1e7c28 */ /* 0x000fd40008000000 */
        /* <DEDUP_REMOVED lines=25> */
[----:B------:R-:W-:Y:S01]  /*2030*/  IMAD.MOV.U32 R2, RZ, RZ, R38 ;  /* 0x000000ffff027224 */ /* 0x000fe200078e0026 */
[----:B------:R-:W-:-:S07]  /*2040*/  MOV R3, R39 ;  /* 0x0000002700037202 */ /* 0x000fce0000000f00 */
.L_x_37:
[----:B------:R-:W-:Y:S05]  /*2050*/  BSYNC.RECONVERGENT B3 ;  /* 0x0000000000037941 */ /* 0x000fea0003800200 */
.L_x_36:
[----:B------:R-:W-:Y:S02]  /*2060*/  FSEL R2, R2, RZ, P4 ;  /* 0x000000ff02027208 */ /* 0x000fe40002000000 */
[----:B------:R-:W-:-:S07]  /*2070*/  FSEL R3, R3, +QNAN , P4 ;  /* 0x7ff8000003037808 */ /* 0x000fce0002000000 */
.L_x_35:
[----:B------:R-:W-:Y:S05]  /*2080*/  BSYNC.RECONVERGENT B2 ;  /* 0x0000000000027941 */ /* 0x000fea0003800200 */
.L_x_34:
[----:B------:R-:W1:Y:S01]  /*2090*/  F2F.F32.F64 R29, R2 ;  /* 0x00000002001d7310 */ /* 0x000e620000301000 */
[----:B------:R4:W-:Y:S01]  /*20a0*/  STL.64 [R1], R2 ;  /* 0x0000000201007387 */ /* 0x0009e20000100a00 */
[----:B------:R-:W-:Y:S02]  /*20b0*/  IMAD.MOV.U32 R10, RZ, RZ, 0x1 ;  /* 0x00000001ff0a7424 */ /* 0x000fe400078e00ff */
[----:B------:R-:W-:Y:S02]  /*20c0*/  IMAD.MOV.U32 R0, RZ, RZ, 0x1 ;  /* 0x00000001ff007424 */ /* 0x000fe400078e00ff */
[----:B------:R-:W-:Y:S02]  /*20d0*/  IMAD.MOV.U32 R11, RZ, RZ, 0x1 ;  /* 0x00000001ff0b7424 */ /* 0x000fe400078e00ff */
[----:B------:R-:W-:Y:S02]  /*20e0*/  IMAD.MOV.U32 R4, RZ, RZ, R2 ;  /* 0x000000ffff047224 */ /* 0x000fe400078e0002 */
[----:B------:R-:W-:Y:S01]  /*20f0*/  IMAD.MOV.U32 R5, RZ, RZ, R3 ;  /* 0x000000ffff057224 */ /* 0x000fe200078e0003 */
[----:B-1----:R4:W-:Y:S06]  /*2100*/  STG.E desc[UR6][R12.64], R29 ;  /* 0x0000001d0c007986 */ /* 0x0029ec000c101906 */
.L_x_23:
[----:B------:R-:W-:Y:S05]  /*2110*/  BSYNC.RECONVERGENT B1 ;  /* 0x0000000000017941 */ /* 0x000fea0003800200 */
.L_x_22:
[----:B------:R-:W-:Y:S05]  /*2120*/  WARPSYNC.ALL ;  /* 0x0000000000007948 */ /* 0x000fea0003800000 */
[----:B0-----:R-:W0:Y:S01]  /*2130*/  LDC R28, c[0x0][0x388] ;  /* 0x0000e200ff1c7b82 */ /* 0x001e220000000800 */
[----:B------:R-:W-:Y:S01]  /*2140*/  VIADD R50, R50, 0x2 ;  /* 0x0000000232327836 */ /* 0x000fe20000000000 */
[----:B------:R-:W-:Y:S01]  /*2150*/  UIADD3 UR4, UPT, UPT, UR4, 0x2, URZ ;  /* 0x0000000204047890 */ /* 0x000fe2000fffe0ff */
[----:B------:R-:W-:Y:S02]  /*2160*/  VIADD R49, R49, 0x2 ;  /* 0x0000000231317836 */ /* 0x000fe40000000000 */
[----:B------:R-:W-:Y:S01]  /*2170*/  VIADD R48, R48, 0xfffffffe ;  /* 0xfffffffe30307836 */ /* 0x000fe20000000000 */
[----:B------:R-:W-:Y:S01]  /*2180*/  ISETP.NE.AND P0, PT, R50, RZ, PT ;  /* 0x000000ff3200720c */ /* 0x000fe20003f05270 */
[C---:B0-----:R-:W-:Y:S01]  /*2190*/  IMAD.WIDE R26, R28.reuse, 0x8, R26 ;  /* 0x000000081c1a7825 */ /* 0x041fe200078e021a */
[----:B------:R-:W-:-:S03]  /*21a0*/  LEA R51, R28, R51, 0x1 ;  /* 0x000000331c337211 */ /* 0x000fc600078e08ff */
[----:B--2---:R-:W-:-:S08]  /*21b0*/  IMAD R47, R28, 0x2, R47 ;  /* 0x000000021c2f7824 */ /* 0x004fd000078e022f */
[----:B------:R-:W-:Y:S05]  /*21c0*/  @P0 BRA `(.L_x_38) ;  /* 0xffffffec00280947 */ /* 0x000fea000383ffff */
[----:B------:R-:W0:Y:S01]  /*21d0*/  LDC R50, c[0x0][0x38c] ;  /* 0x0000e300ff327b82 */ /* 0x000e220000000800 */
[----:B------:R-:W-:-:S04]  /*21e0*/  LOP3.LUT P0, RZ, R10, 0xff, RZ, 0xc0, !PT ;  /* 0x000000ff0aff7812 */ /* 0x000fc8000780c0ff */
[----:B------:R-:W-:Y:S02]  /*21f0*/  PLOP3.LUT P0, PT, P0, PT, PT, 0x8, 0x80 ;  /* 0x000000000080781c */ /* 0x000fe4000070e170 */
[----:B0-----:R-:W-:-:S11]  /*2200*/  LOP3.LUT R27, R50, 0x7ffffffe, RZ, 0xc0, !PT ;  /* 0x7ffffffe321b7812 */ /* 0x001fd600078ec0ff */
.L_x_7:
[----:B------:R-:W-:-:S04]  /*2210*/  LOP3.LUT R50, R50, 0x1, RZ, 0xc0, !PT ;  /* 0x0000000132327812 */ /* 0x000fc800078ec0ff */
[----:B------:R-:W-:-:S13]  /*2220*/  ISETP.NE.U32.AND P1, PT, R50, 0x1, PT ;  /* 0x000000013200780c */ /* 0x000fda0003f25070 */
[----:B------:R-:W-:Y:S05]  /*2230*/  @P1 EXIT ;  /* 0x000000000000194d */ /* 0x000fea0003800000 */
[----:B------:R-:W2:Y:S01]  /*2240*/  LDCU.64 UR4, c[0x0][0x380] ;  /* 0x00007000ff0477ac */ /* 0x000ea20008000a00 */
[C---:B------:R-:W-:Y:S01]  /*2250*/  ISETP.GE.AND P1, PT, R27.reuse, R44, PT ;  /* 0x0000002c1b00720c */ /* 0x040fe20003f26270 */
[----:B------:R-:W-:Y:S01]  /*2260*/  IMAD.WIDE.U32 R24, R27, R28, R24 ;  /* 0x0000001c1b187225 */ /* 0x000fe200078e0018 */
[----:B------:R-:W-:-:S05]  /*2270*/  SHF.R.S32.HI R10, RZ, 0x1f, R28 ;  /* 0x0000001fff0a7819 */ /* 0x000fca000001141c */
[----:B------:R-:W-:Y:S01]  /*2280*/  IMAD R25, R27, R10, R25 ;  /* 0x0000000a1b197224 */ /* 0x000fe200078e0219 */
[----:B--2---:R-:W-:-:S04]  /*2290*/  LEA R28, P2, R24, UR4, 0x2 ;  /* 0x00000004181c7c11 */ /* 0x004fc8000f8410ff */
[----:B---34-:R-:W-:Y:S01]  /*22a0*/  LEA.HI.X R29, R24, UR5, R25, 0x2, P2 ;  /* 0x00000005181d7c11 */ /* 0x018fe200090f1419 */
[----:B------:R-:W-:Y:S08]  /*22b0*/  @!P1 EXIT ;  /* 0x000000000000994d */ /* 0x000ff00003800000 */
[----:B------:R-:W1:Y:S01]  /*22c0*/  LDG.E.CONSTANT R28, desc[UR6][R28.64] ;  /* 0x000000061c1c7981 */ /* 0x000e62000c1e9900 */
[----:B------:R-:W-:Y:S01]  /*22d0*/  BSSY.RECONVERGENT B0, `(.L_x_39) ;  /* 0x000000c000007945 */ /* 0x000fe20003800200 */
[----:B-1----:R1:W2:Y:S03]  /*22e0*/  F2F.F64.F32 R30, R28 ;  /* 0x0000001c001e7310 */ /* 0x0022a60000201800 */
[----:B------:R-:W-:Y:S05]  /*22f0*/  @P0 BRA `(.L_x_40) ;  /* 0x0000000000140947 */ /* 0x000fea0003800000 */
[----:B------:R-:W-:-:S13]  /*2300*/  FSETP.NE.AND P4, PT, |R28|, +INF , PT ;  /* 0x7f8000001c00780b */ /* 0x000fda0003f85200 */
[----:B------:R-:W-:Y:S05]  /*2310*/  @!P4 BRA `(.L_x_41) ;  /* 0x00000000001cc947 */ /* 0x000fea0003800000 */
[----:B--2---:R-:W-:-:S08]  /*2320*/  DMUL R24, R8, R30 ;  /* 0x0000001e08187228 */ /* 0x004fd00000000000 */
[----:B------:R-:W-:Y:S01]  /*2330*/  DFMA R36, R16, R36, R24 ;  /* 0x000000241024722b */ /* 0x000fe20000000018 */
[----:B------:R-:W-:Y:S10]  /*2340*/  BRA `(.L_x_41) ;  /* 0x0000000000107947 */ /* 0x000ff40003800000 */
.L_x_40:
[----:B------:R-:W-:-:S13]  /*2350*/  FSETP.NE.AND P4, PT, |R28|, +INF , PT ;  /* 0x7f8000001c00780b */ /* 0x000fda0003f85200 */
[----:B------:R-:W-:Y:S05]  /*2360*/  @!P4 EXIT ;  /* 0x000000000000c94d */ /* 0x000fea0003800000 */
[----:B--2---:R-:W-:Y:S02]  /*2370*/  IMAD.MOV.U32 R36, RZ, RZ, R30 ;  /* 0x000000ffff247224 */ /* 0x004fe400078e001e */
[----:B------:R-:W-:-:S07]  /*2380*/  IMAD.MOV.U32 R37, RZ, RZ, R31 ;  /* 0x000000ffff257224 */ /* 0x000fce00078e001f */
.L_x_41:
[----:B------:R-:W-:Y:S05]  /*2390*/  BSYNC.RECONVERGENT B0 ;  /* 0x0000000000007941 */ /* 0x000fea0003800200 */
.L_x_39:
[----:B------:R-:W-:Y:S01]  /*23a0*/  VIADD R10, R45, 0xffffffff ;  /* 0xffffffff2d0a7836 */ /* 0x000fe20000000000 */
[----:B--2---:R-:W-:-:S04]  /*23b0*/  DADD R32, -R36, R30 ;  /* 0x0000000024207229 */ /* 0x004fc8000000011e */
[----:B------:R-:W-:-:S13]  /*23c0*/  ISETP.NE.AND P0, PT, R27, R10, PT ;  /* 0x0000000a1b00720c */ /* 0x000fda0003f05270 */
[----:B------:R-:W-:Y:S05]  /*23d0*/  @!P0 BRA `(.L_x_42) ;  /* 0x00000004001c8947 */ /* 0x000fea0003800000 */
[----:B------:R-:W-:-:S13]  /*23e0*/  ISETP.GE.AND P0, PT, R27, R45, PT ;  /* 0x0000002d1b00720c */ /* 0x000fda0003f06270 */
[----:B------:R-:W-:Y:S05]  /*23f0*/  @!P0 EXIT ;  /* 0x000000000000894d */ /* 0x000fea0003800000 */
[C---:B------:R-:W-:Y:S01]  /*2400*/  DMUL R8, |R32|.reuse, R8 ;  /* 0x0000000820087228 */ /* 0x040fe20000000200 */
[----:B------:R-:W-:Y:S01]  /*2410*/  UMOV UR4, 0xeb851eb8 ;  /* 0xeb851eb800047882 */ /* 0x000fe20000000000 */
[----:B------:R-:W-:Y:S01]  /*2420*/  DSETP.NE.AND P0, PT, |R32|, +INF , PT ;  /* 0x7ff000002000742a */ /* 0x000fe20003f05200 */
[----:B------:R-:W-:Y:S01]  /*2430*/  UMOV UR5, 0x3f8eb851 ;  /* 0x3f8eb85100057882 */ /* 0x000fe20000000000 */
[----:B------:R-:W-:Y:S04]  /*2440*/  BSSY.RECONVERGENT B1, `(.L_x_43) ;  /* 0x0000022000017945 */ /* 0x000fe80003800200 */
[----:B------:R-:W-:-:S10]  /*2450*/  DFMA R8, R16, R14, R8 ;  /* 0x0000000e1008722b */ /* 0x000fd40000000008 */
[----:B------:R-:W-:Y:S02]  /*2460*/  FSEL R8, R14, R8, !P0 ;  /* 0x000000080e087208 */ /* 0x000fe40004000000 */
[----:B------:R-:W-:-:S06]  /*2470*/  FSEL R9, R15, R9, !P0 ;  /* 0x000000090f097208 */ /* 0x000fcc0004000000 */
[----:B------:R-:W-:Y:S01]  /*2480*/  DMUL R30, R8, UR4 ;  /* 0x00000004081e7c28 */ /* 0x000fe20008000000 */
[----:B------:R-:W-:Y:S02]  /*2490*/  IMAD.MOV.U32 R8, RZ, RZ, 0x0 ;  /* 0x00000000ff087424 */ /* 0x000fe400078e00ff */
[----:B------:R-:W-:Y:S01]  /*24a0*/  IMAD.MOV.U32 R9, RZ, RZ, 0x7ff80000 ;  /* 0x7ff80000ff097424 */ /* 0x000fe200078e00ff */
[----:B------:R-:W-:Y:S07]  /*24b0*/  @!P4 BRA `(.L_x_44) ;  /* 0x000000000068c947 */ /* 0x000fee0003800000 */
[----:B------:R-:W-:Y:S01]  /*24c0*/  DSETP.NEU.AND P0, PT, R30, RZ, PT ;  /* 0x000000ff1e00722a */ /* 0x000fe20003f0d000 */
[----:B------:R-:W-:-:S13]  /*24d0*/  CS2R R8, SRZ ;  /* 0x0000000000087805 */ /* 0x000fda000001ff00 */
[----:B------:R-:W-:Y:S05]  /*24e0*/  @!P0 BRA `(.L_x_44) ;  /* 0x00000000005c8947 */ /* 0x000fea0003800000 */
[----:B------:R-:W2:Y:S01]  /*24f0*/  MUFU.RCP64H R9, R31 ;  /* 0x0000001f00097308 */ /* 0x000ea20000001800 */
[----:B------:R-:W-:Y:S01]  /*2500*/  IMAD.MOV.U32 R8, RZ, RZ, 0x1 ;  /* 0x00000001ff087424 */ /* 0x000fe200078e00ff */
[----:B------:R-:W-:Y:S01]  /*2510*/  FSETP.GEU.AND P1, PT, |R33|, 6.5827683646048100446e-37, PT ;  /* 0x036000002100780b */ /* 0x000fe20003f2e200 */
[----:B------:R-:W-:Y:S01]  /*2520*/  BSSY.RECONVERGENT B2, `(.L_x_45) ;  /* 0x0000011000027945 */ /* 0x000fe20003800200 */
[----:B------:R-:W-:-:S03]  /*2530*/  DSETP.NE.AND P4, PT, |R30|, +INF , PT ;  /* 0x7ff000001e00742a */ /* 0x000fc60003f85200 */
[----:B--2---:R-:W-:-:S08]  /*2540*/  DFMA R12, -R30, R8, 1 ;  /* 0x3ff000001e0c742b */ /* 0x004fd00000000108 */
        /* <DEDUP_REMOVED lines=11> */
[----:B01----:R-:W-:Y:S05]  /*2600*/  CALL.REL.NOINC `($__internal_0_$__cuda_sm20_div_rn_f64_full) ;  /* 0x00000004001c7944 */ /* 0x003fea0003c00000 */
[----:B------:R-:W-:Y:S02]  /*2610*/  IMAD.MOV.U32 R8, RZ, RZ, R38 ;  /* 0x000000ffff087224 */ /* 0x000fe400078e0026 */
[----:B------:R-:W-:-:S07]  /*2620*/  IMAD.MOV.U32 R9, RZ, RZ, R39 ;  /* 0x000000ffff097224 */ /* 0x000fce00078e0027 */
.L_x_46:
[----:B------:R-:W-:Y:S05]  /*2630*/  BSYNC.RECONVERGENT B2 ;  /* 0x0000000000027941 */ /* 0x000fea0003800200 */
.L_x_45:
[----:B------:R-:W-:Y:S02]  /*2640*/  FSEL R8, R8, RZ, P4 ;  /* 0x000000ff08087208 */ /* 0x000fe40002000000 */
[----:B------:R-:W-:-:S07]  /*2650*/  FSEL R9, R9, RZ, P4 ;  /* 0x000000ff09097208 */ /* 0x000fce0002000000 */
.L_x_44:
[----:B------:R-:W-:Y:S05]  /*2660*/  BSYNC.RECONVERGENT B1 ;  /* 0x0000000000017941 */ /* 0x000fea0003800200 */
.L_x_43:
[----:B------:R-:W-:Y:S01]  /*2670*/  ISETP.GE.AND P1, PT, R0, 0x4, PT ;  /* 0x000000040000780c */ /* 0x000fe20003f26270 */
[----:B------:R-:W2:-:S12]  /*2680*/  LDCU UR4, c[0x0][0x388] ;  /* 0x00007100ff0477ac */ /* 0x000e980008000800 */
[----:B------:R-:W-:-:S05]  /*2690*/  @P1 IMAD.U32 R14, R11, 0x8, R1 ;  /* 0x000000080b0e1824 */ /* 0x000fca00078e0001 */
[----:B------:R-:W3:Y:S01]  /*26a0*/  @P1 LDL.64 R12, [R14] ;  /* 0x000000000e0c1983 */ /* 0x000ee20000100a00 */
[----:B------:R-:W-:Y:S01]  /*26b0*/  DMUL R10, R8, R6 ;  /* 0x00000006080a7228 */ /* 0x000fe20000000000 */
[----:B------:R-:W-:Y:S01]  /*26c0*/  @!P1 IADD3 R0, PT, PT, R0, 0x1, RZ ;  /* 0x0000000100009810 */ /* 0x000fe20007ffe0ff */
[----:B------:R-:W-:Y:S01]  /*26d0*/  DADD R6, -R6, 1 ;  /* 0x3ff0000006067429 */ /* 0x000fe20000000100 */
[----:B--2---:R-:W-:Y:S01]  /*26e0*/  IMAD R27, R27, UR4, RZ ;  /* 0x000000041b1b7c24 */ /* 0x004fe2000f8e02ff */
[----:B------:R-:W-:-:S03]  /*26f0*/  DSETP.NE.AND P0, PT, |R8|, +INF , PT ;  /* 0x7ff000000800742a */ /* 0x000fc60003f05200 */
[----:B------:R-:W-:-:S03]  /*2700*/  IMAD.WIDE R22, R27, 0x4, R22 ;  /* 0x000000041b167825 */ /* 0x000fc600078e0216 */
[----:B------:R-:W-:-:S10]  /*2710*/  DFMA R10, R6, R2, R10 ;  /* 0x00000002060a722b */ /* 0x000fd4000000000a */
[----:B------:R-:W-:Y:S02]  /*2720*/  FSEL R6, R2, R10, !P0 ;  /* 0x0000000a02067208 */ /* 0x000fe40004000000 */
[----:B------:R-:W-:Y:S02]  /*2730*/  FSEL R7, R3, R11, !P0 ;  /* 0x0000000b03077208 */ /* 0x000fe40004000000 */
[----:B------:R-:W-:Y:S02]  /*2740*/  ISETP.NE.AND P0, PT, R0, 0x4, PT ;  /* 0x000000040000780c */ /* 0x000fe40003f05270 */
[----:B------:R-:W2:Y:S02]  /*2750*/  F2F.F32.F64 R9, R6 ;  /* 0x0000000600097310 */ /* 0x000ea40000301000 */
[----:B--2---:R2:W-:Y:S01]  /*2760*/  STG.E desc[UR6][R22.64], R9 ;  /* 0x0000000916007986 */ /* 0x0045e2000c101906 */
[----:B---3--:R-:W-:-:S06]  /*2770*/  @P1 DADD R12, R6, -R12 ;  /* 0x00000000060c1229 */ /* 0x008fcc000000080c */
[----:B------:R-:W-:Y:S02]  /*2780*/  @!P1 IMAD.MOV.U32 R12, RZ, RZ, R6 ;  /* 0x000000ffff0c9224 */ /* 0x000fe400078e0006 */
[----:B------:R-:W-:-:S06]  /*2790*/  @!P1 IMAD.MOV.U32 R13, RZ, RZ, R7 ;  /* 0x000000ffff0d9224 */ /* 0x000fcc00078e0007 */
[----:B------:R-:W-:Y:S01]  /*27a0*/  DADD R2, R12, R4 ;  /* 0x000000000c027229 */ /* 0x000fe20000000004 */
[----:B--2---:R-:W-:Y:S10]  /*27b0*/  @P0 EXIT ;  /* 0x000000000000094d */ /* 0x004ff40003800000 */
[----:B------:R-:W-:Y:S01]  /*27c0*/  DMUL R2, R2, 0.25 ;  /* 0x3fd0000002027828 */ /* 0x000fe20000000000 */
[----:B------:R-:W-:-:S04]  /*27d0*/  IMAD.WIDE R20, R27, 0x4, R20 ;  /* 0x000000041b147825 */ /* 0x000fc800078e0214 */
[----:B------:R-:W-:Y:S01]  /*27e0*/  IMAD.WIDE R18, R27, 0x4, R18 ;  /* 0x000000041b127825 */ /* 0x000fe200078e0212 */
[----:B------:R-:W2:Y:S02]  /*27f0*/  F2F.F32.F64 R9, R2 ;  /* 0x0000000200097310 */ /* 0x000ea40000301000 */
[----:B------:R-:W-:-:S10]  /*2800*/  DADD R4, R6, -R2 ;  /* 0x0000000006047229 */ /* 0x000fd40000000802 */
[----:B------:R-:W3:Y:S01]  /*2810*/  F2F.F32.F64 R5, R4 ;  /* 0x0000000400057310 */ /* 0x000ee20000301000 */
[----:B--2---:R-:W-:Y:S04]  /*2820*/  STG.E desc[UR6][R20.64], R9 ;  /* 0x0000000914007986 */ /* 0x004fe8000c101906 */
[----:B---3--:R-:W-:Y:S01]  /*2830*/  STG.E desc[UR6][R18.64], R5 ;  /* 0x0000000512007986 */ /* 0x008fe2000c101906 */
[----:B------:R-:W-:Y:S05]  /*2840*/  EXIT ;  /* 0x000000000000794d */ /* 0x000fea0003800000 */
.L_x_42:
[----:B------:R-:W-:Y:S01]  /*2850*/  UMOV UR4, 0xeb851eb8 ;  /* 0xeb851eb800047882 */ /* 0x000fe20000000000 */
[----:B------:R-:W-:Y:S01]  /*2860*/  UMOV UR5, 0x3f8eb851 ;  /* 0x3f8eb85100057882 */ /* 0x000fe20000000000 */
[----:B------:R-:W-:Y:S01]  /*2870*/  IMAD.MOV.U32 R2, RZ, RZ, 0x1 ;  /* 0x00000001ff027424 */ /* 0x000fe200078e00ff */
[----:B------:R-:W-:Y:S01]  /*2880*/  DMUL R30, |R32|, UR4 ;  /* 0x00000004201e7c28 */ /* 0x000fe20008000200 */
[----:B------:R-:W-:Y:S01]  /*2890*/  FSETP.GEU.AND P2, PT, |R33|, 6.5827683646048100446e-37, PT ;  /* 0x036000002100780b */ /* 0x000fe20003f4e200 */
[----:B------:R-:W-:Y:S04]  /*28a0*/  BSSY.RECONVERGENT B1, `(.L_x_47) ;  /* 0x0000018000017945 */ /* 0x000fe80003800200 */
[----:B------:R-:W2:Y:S04]  /*28b0*/  MUFU.RCP64H R3, R31 ;  /* 0x0000001f00037308 */ /* 0x000ea80000001800 */
[----:B------:R-:W-:-:S02]  /*28c0*/  ISETP.NE.U32.AND P5, PT, R30, RZ, PT ;  /* 0x000000ff1e00720c */ /* 0x000fc40003fa5070 */
[C---:B------:R-:W-:Y:S02]  /*28d0*/  ISETP.EQ.U32.AND P0, PT, R30.reuse, RZ, PT ;  /* 0x000000ff1e00720c */ /* 0x040fe40003f02070 */
[----:B------:R-:W-:Y:S01]  /*28e0*/  ISETP.GT.U32.AND P1, PT, R30, RZ, PT ;  /* 0x000000ff1e00720c */ /* 0x000fe20003f24070 */
[----:B--2---:R-:W-:-:S08]  /*28f0*/  DFMA R4, -R30, R2, 1 ;  /* 0x3ff000001e04742b */ /* 0x004fd00000000102 */
[----:B------:R-:W-:-:S08]  /*2900*/  DFMA R4, R4, R4, R4 ;  /* 0x000000040404722b */ /* 0x000fd00000000004 */
[----:B------:R-:W-:-:S08]  /*2910*/  DFMA R4, R2, R4, R2 ;  /* 0x000000040204722b */ /* 0x000fd00000000002 */
[----:B------:R-:W-:-:S08]  /*2920*/  DFMA R2, -R30, R4, 1 ;  /* 0x3ff000001e02742b */ /* 0x000fd00000000104 */
[----:B------:R-:W-:-:S08]  /*2930*/  DFMA R2, R4, R2, R4 ;  /* 0x000000020402722b */ /* 0x000fd00000000004 */
[----:B------:R-:W-:-:S08]  /*2940*/  DMUL R4, R32, R2 ;  /* 0x0000000220047228 */ /* 0x000fd00000000000 */
[----:B------:R-:W-:-:S08]  /*2950*/  DFMA R6, -R30, R4, R32 ;  /* 0x000000041e06722b */ /* 0x000fd00000000120 */
[----:B------:R-:W-:Y:S01]  /*2960*/  DFMA R2, R2, R6, R4 ;  /* 0x000000060202722b */ /* 0x000fe20000000004 */
[----:B------:R-:W-:-:S04]  /*2970*/  LOP3.LUT R4, R31, 0x7fffffff, RZ, 0xc0, !PT ;  /* 0x7fffffff1f047812 */ /* 0x000fc800078ec0ff */
[----:B------:R-:W-:-:S05]  /*2980*/  ISETP.NE.AND.EX P5, PT, R4, 0x7ff00000, PT, P5 ;  /* 0x7ff000000400780c */ /* 0x000fca0003fa5350 */
[----:B------:R-:W-:Y:S01]  /*2990*/  FFMA R0, RZ, R31, R3 ;  /* 0x0000001fff007223 */ /* 0x000fe20000000003 */
[----:B------:R-:W-:-:S04]  /*29a0*/  ISETP.EQ.OR.EX P5, PT, R4, RZ, !P5, P0 ;  /* 0x000000ff0400720c */ /* 0x000fc80006fa2700 */
[----:B------:R-:W-:Y:S02]  /*29b0*/  FSETP.GT.AND P0, PT, |R0|, 1.469367938527859385e-39, PT ;  /* 0x001000000000780b */ /* 0x000fe40003f04200 */
[----:B------:R-:W-:-:S11]  /*29c0*/  ISETP.GT.OR.EX P5, PT, R4, 0x7ff00000, P5, P1 ;  /* 0x7ff000000400780c */ /* 0x000fd60002fa4710 */
[----:B------:R-:W-:Y:S05]  /*29d0*/  @P0 BRA P2, `(.L_x_48) ;  /* 0x0000000000100947 */ /* 0x000fea0001000000 */
[----:B------:R-:W-:-:S07]  /*29e0*/  MOV R46, 0x2a00 ;  /* 0x00002a00002e7802 */ /* 0x000fce0000000f00 */
[----:B01----:R-:W-:Y:S05]  /*29f0*/  CALL.REL.NOINC `($__internal_0_$__cuda_sm20_div_rn_f64_full) ;  /* 0x0000000000207944 */ /* 0x003fea0003c00000 */
[----:B------:R-:W-:Y:S02]  /*2a00*/  IMAD.MOV.U32 R2, RZ, RZ, R38 ;  /* 0x000000ffff027224 */ /* 0x000fe400078e0026 */
[----:B------:R-:W-:-:S07]  /*2a10*/  IMAD.MOV.U32 R3, RZ, RZ, R39 ;  /* 0x000000ffff037224 */ /* 0x000fce00078e0027 */
.L_x_48:
[----:B------:R-:W-:Y:S05]  /*2a20*/  BSYNC.RECONVERGENT B1 ;  /* 0x0000000000017941 */ /* 0x000fea0003800200 */
.L_x_47:
[----:B------:R-:W2:Y:S02]  /*2a30*/  F2F.F32.F64 R2, R2 ;  /* 0x0000000200027310 */ /* 0x000ea40000301000 */
[----:B--2---:R-:W-:-:S04]  /*2a40*/  FSEL R0, R2, RZ, !P5 ;  /* 0x000000ff02007208 */ /* 0x004fc80006800000 */
[----:B------:R-:W-:-:S05]  /*2a50*/  FSEL R5, R0, RZ, P4 ;  /* 0x000000ff00057208 */ /* 0x000fca0002000000 */
[----:B------:R-:W-:Y:S01]  /*2a60*/  STG.E desc[UR6][R12.64], R5 ;  /* 0x000000050c007986 */ /* 0x000fe2000c101906 */
[----:B------:R-:W-:Y:S05]  /*2a70*/  EXIT ;  /* 0x000000000000794d */ /* 0x000fea0003800000 */
        .weak           $__internal_0_$__cuda_sm20_div_rn_f64_full
        .type           $__internal_0_$__cuda_sm20_div_rn_f64_full,@function
        .size           $__internal_0_$__cuda_sm20_div_rn_f64_full,(.L_x_94 - $__internal_0_$__cuda_sm20_div_rn_f64_full)
$__internal_0_$__cuda_sm20_div_rn_f64_full:
[C---:B------:R-:W-:Y:S01]  /*2a80*/  FSETP.GEU.AND P0, PT, |R31|.reuse, 1.469367938527859385e-39, PT ;  /* 0x001000001f00780b */ /* 0x040fe20003f0e200 */
[----:B------:R-:W-:Y:S01]  /*2a90*/  IMAD.MOV.U32 R34, RZ, RZ, 0x1 ;  /* 0x00000001ff227424 */ /* 0x000fe200078e00ff */
[----:B------:R-:W-:Y:S01]  /*2aa0*/  LOP3.LUT R28, R31, 0x800fffff, RZ, 0xc0, !PT ;  /* 0x800fffff1f1c7812 */ /* 0x000fe200078ec0ff */
[----:B------:R-:W-:Y:S01]  /*2ab0*/  IMAD.MOV.U32 R53, RZ, RZ, 0x1ca00000 ;  /* 0x1ca00000ff357424 */ /* 0x000fe200078e00ff */
[C---:B------:R-:W-:Y:S01]  /*2ac0*/  FSETP.GEU.AND P1, PT, |R33|.reuse, 1.469367938527859385e-39, PT ;  /* 0x001000002100780b */ /* 0x040fe20003f2e200 */
[----:B------:R-:W-:Y:S01]  /*2ad0*/  BSSY.RECONVERGENT B0, `(.L_x_49) ;  /* 0x0000052000007945 */ /* 0x000fe20003800200 */
[----:B------:R-:W-:Y:S01]  /*2ae0*/  LOP3.LUT R29, R28, 0x3ff00000, RZ, 0xfc, !PT ;  /* 0x3ff000001c1d7812 */ /* 0x000fe200078efcff */
[----:B------:R-:W-:Y:S01]  /*2af0*/  IMAD.MOV.U32 R28, RZ, RZ, R30 ;  /* 0x000000ffff1c7224 */ /* 0x000fe200078e001e */
[----:B------:R-:W-:Y:S02]  /*2b00*/  LOP3.LUT R52, R33, 0x7ff00000, RZ, 0xc0, !PT ;  /* 0x7ff0000021347812 */ /* 0x000fe400078ec0ff */
[----:B------:R-:W-:-:S03]  /*2b10*/  LOP3.LUT R55, R31, 0x7ff00000, RZ, 0xc0, !PT ;  /* 0x7ff000001f377812 */ /* 0x000fc600078ec0ff */
[----:B------:R-:W-:Y:S01]  /*2b20*/  @!P0 DMUL R28, R30, 8.98846567431157953865e+307 ;  /* 0x7fe000001e1c8828 */ /* 0x000fe20000000000 */
[C---:B------:R-:W-:Y:S01]  /*2b30*/  ISETP.GE.U32.AND P3, PT, R52.reuse, R55, PT ;  /* 0x000000373400720c */ /* 0x040fe20003f66070 */
[----:B------:R-:W-:Y:S02]  /*2b40*/  IMAD.MOV.U32 R54, RZ, RZ, R52 ;  /* 0x000000ffff367224 */ /* 0x000fe400078e0034 */
[----:B------:R-:W-:Y:S02]  /*2b50*/  @!P1 LOP3.LUT R41, R31, 0x7ff00000, RZ, 0xc0, !PT ;  /* 0x7ff000001f299812 */ /* 0x000fe400078ec0ff */
[----:B------:R-:W0:Y:S01]  /*2b60*/  MUFU.RCP64H R35, R29 ;  /* 0x0000001d00237308 */ /* 0x000e220000001800 */
[----:B------:R-:W-:Y:S02]  /*2b70*/  @!P1 MOV R40, RZ ;  /* 0x000000ff00289202 */ /* 0x000fe40000000f00 */
[----:B------:R-:W-:Y:S02]  /*2b80*/  @!P1 ISETP.GE.U32.AND P2, PT, R52, R41, PT ;  /* 0x000000293400920c */ /* 0x000fe40003f46070 */
[----:B------:R-:W-:-:S02]  /*2b90*/  @!P0 LOP3.LUT R55, R29, 0x7ff00000, RZ, 0xc0, !PT ;  /* 0x7ff000001d378812 */ /* 0x000fc400078ec0ff */
[----:B------:R-:W-:-:S03]  /*2ba0*/  @!P1 SEL R41, R53, 0x63400000, !P2 ;  /* 0x6340000035299807 */ /* 0x000fc60005000000 */
[----:B------:R-:W-:Y:S01]  /*2bb0*/  VIADD R56, R55, 0xffffffff ;  /* 0xffffffff37387836 */ /* 0x000fe20000000000 */
[----:B------:R-:W-:-:S04]  /*2bc0*/  @!P1 LOP3.LUT R41, R41, 0x80000000, R33, 0xf8, !PT ;  /* 0x8000000029299812 */ /* 0x000fc800078ef821 */
[----:B------:R-:W-:Y:S01]  /*2bd0*/  @!P1 LOP3.LUT R41, R41, 0x100000, RZ, 0xfc, !PT ;  /* 0x0010000029299812 */ /* 0x000fe200078efcff */
[----:B0-----:R-:W-:-:S08]  /*2be0*/  DFMA R38, R34, -R28, 1 ;  /* 0x3ff000002226742b */ /* 0x001fd0000000081c */
[----:B------:R-:W-:-:S08]  /*2bf0*/  DFMA R38, R38, R38, R38 ;  /* 0x000000262626722b */ /* 0x000fd00000000026 */
[----:B------:R-:W-:Y:S01]  /*2c00*/  DFMA R38, R34, R38, R34 ;  /* 0x000000262226722b */ /* 0x000fe20000000022 */
[----:B------:R-:W-:Y:S01]  /*2c10*/  SEL R35, R53, 0x63400000, !P3 ;  /* 0x6340000035237807 */ /* 0x000fe20005800000 */
[----:B------:R-:W-:-:S03]  /*2c20*/  IMAD.MOV.U32 R34, RZ, RZ, R32 ;  /* 0x000000ffff227224 */ /* 0x000fc600078e0020 */
[----:B------:R-:W-:-:S03]  /*2c30*/  LOP3.LUT R35, R35, 0x800fffff, R33, 0xf8, !PT ;  /* 0x800fffff23237812 */ /* 0x000fc600078ef821 */
[----:B------:R-:W-:-:S03]  /*2c40*/  DFMA R42, R38, -R28, 1 ;  /* 0x3ff00000262a742b */ /* 0x000fc6000000081c */
[----:B------:R-:W-:-:S05]  /*2c50*/  @!P1 DFMA R34, R34, 2, -R40 ;  /* 0x400000002222982b */ /* 0x000fca0000000828 */
[----:B------:R-:W-:-:S05]  /*2c60*/  DFMA R42, R38, R42, R38 ;  /* 0x0000002a262a722b */ /* 0x000fca0000000026 */
[----:B------:R-:W-:-:S03]  /*2c70*/  @!P1 LOP3.LUT R54, R35, 0x7ff00000, RZ, 0xc0, !PT ;  /* 0x7ff0000023369812 */ /* 0x000fc600078ec0ff */
[----:B------:R-:W-:Y:S02]  /*2c80*/  DMUL R38, R42, R34 ;  /* 0x000000222a267228 */ /* 0x000fe40000000000 */
[----:B------:R-:W-:-:S05]  /*2c90*/  VIADD R40, R54, 0xffffffff ;  /* 0xffffffff36287836 */ /* 0x000fca0000000000 */
[----:B------:R-:W-:Y:S01]  /*2ca0*/  ISETP.GT.U32.AND P0, PT, R40, 0x7feffffe, PT ;  /* 0x7feffffe2800780c */ /* 0x000fe20003f04070 */
[----:B------:R-:W-:-:S03]  /*2cb0*/  DFMA R40, R38, -R28, R34 ;  /* 0x8000001c2628722b */ /* 0x000fc60000000022 */
[----:B------:R-:W-:-:S05]  /*2cc0*/  ISETP.GT.U32.OR P0, PT, R56, 0x7feffffe, P0 ;  /* 0x7feffffe3800780c */ /* 0x000fca0000704470 */
[----:B------:R-:W-:-:S08]  /*2cd0*/  DFMA R40, R42, R40, R38 ;  /* 0x000000282a28722b */ /* 0x000fd00000000026 */
[----:B------:R-:W-:Y:S05]  /*2ce0*/  @P0 BRA `(.L_x_50) ;  /* 0x00000000006c0947 */ /* 0x000fea0003800000 */
[----:B------:R-:W-:-:S04]  /*2cf0*/  LOP3.LUT R33, R31, 0x7ff00000, RZ, 0xc0, !PT ;  /* 0x7ff000001f217812 */ /* 0x000fc800078ec0ff */
[CC--:B------:R-:W-:Y:S02]  /*2d00*/  VIADDMNMX R32, R52.reuse, -R33.reuse, 0xb9600000, !PT ;  /* 0xb960000034207446 */ /* 0x0c0fe40007800921 */
[----:B------:R-:W-:Y:S02]  /*2d10*/  ISETP.GE.U32.AND P0, PT, R52, R33, PT ;  /* 0x000000213400720c */ /* 0x000fe40003f06070 */
[----:B------:R-:W-:Y:S02]  /*2d20*/  VIMNMX R32, PT, PT, R32, 0x46a00000, PT ;  /* 0x46a0000020207848 */ /* 0x000fe40003fe0100 */
[----:B------:R-:W-:-:S05]  /*2d30*/  SEL R53, R53, 0x63400000, !P0 ;  /* 0x6340000035357807 */ /* 0x000fca0004000000 */
[----:B------:R-:W-:Y:S02]  /*2d40*/  IMAD.IADD R42, R32, 0x1, -R53 ;  /* 0x00000001202a7824 */ /* 0x000fe400078e0a35 */
[----:B------:R-:W-:Y:S02]  /*2d50*/  IMAD.MOV.U32 R32, RZ, RZ, RZ ;  /* 0x000000ffff207224 */ /* 0x000fe400078e00ff */
[----:B------:R-:W-:-:S06]  /*2d60*/  VIADD R33, R42, 0x7fe00000 ;  /* 0x7fe000002a217836 */ /* 0x000fcc0000000000 */
[----:B------:R-:W-:-:S10]  /*2d70*/  DMUL R38, R40, R32 ;  /* 0x0000002028267228 */ /* 0x000fd40000000000 */
[----:B------:R-:W-:-:S13]  /*2d80*/  FSETP.GTU.AND P0, PT, |R39|, 1.469367938527859385e-39, PT ;  /* 0x001000002700780b */ /* 0x000fda0003f0c200 */
[----:B------:R-:W-:Y:S05]  /*2d90*/  @P0 BRA `(.L_x_51) ;  /* 0x0000000000940947 */ /* 0x000fea0003800000 */
[----:B------:R-:W-:Y:S01]  /*2da0*/  DFMA R28, R40, -R28, R34 ;  /* 0x8000001c281c722b */ /* 0x000fe20000000022 */
[----:B------:R-:W-:-:S09]  /*2db0*/  IMAD.MOV.U32 R32, RZ, RZ, RZ ;  /* 0x000000ffff207224 */ /* 0x000fd200078e00ff */
[C---:B------:R-:W-:Y:S02]  /*2dc0*/  FSETP.NEU.AND P0, PT, R29.reuse, RZ, PT ;  /* 0x000000ff1d00720b */ /* 0x040fe40003f0d000 */
[----:B------:R-:W-:-:S04]  /*2dd0*/  LOP3.LUT R31, R29, 0x80000000, R31, 0x48, !PT ;  /* 0x800000001d1f7812 */ /* 0x000fc800078e481f */
[----:B------:R-:W-:-:S07]  /*2de0*/  LOP3.LUT R33, R31, R33, RZ, 0xfc, !PT ;  /* 0x000000211f217212 */ /* 0x000fce00078efcff */
[----:B------:R-:W-:Y:S05]  /*2df0*/  @!P0 BRA `(.L_x_51) ;  /* 0x00000000007c8947 */ /* 0x000fea0003800000 */
[----:B------:R-:W-:Y:S01]  /*2e00*/  IMAD.MOV R29, RZ, RZ, -R42 ;  /* 0x000000ffff1d7224 */ /* 0x000fe200078e0a2a */
[----:B------:R-:W-:Y:S01]  /*2e10*/  DMUL.RP R32, R40, R32 ;  /* 0x0000002028207228 */ /* 0x000fe20000008000 */
[----:B------:R-:W-:-:S06]  /*2e20*/  IMAD.MOV.U32 R28, RZ, RZ, RZ ;  /* 0x000000ffff1c7224 */ /* 0x000fcc00078e00ff */
[----:B------:R-:W-:-:S03]  /*2e30*/  DFMA R28, R38, -R28, R40 ;  /* 0x8000001c261c722b */ /* 0x000fc60000000028 */
[----:B------:R-:W-:-:S03]  /*2e40*/  LOP3.LUT R31, R33, R31, RZ, 0x3c, !PT ;  /* 0x0000001f211f7212 */ /* 0x000fc600078e3cff */
[----:B------:R-:W-:-:S04]  /*2e50*/  IADD3 R28, PT, PT, -R42, -0x43300000, RZ ;  /* 0xbcd000002a1c7810 */ /* 0x000fc80007ffe1ff */
[----:B------:R-:W-:-:S04]  /*2e60*/  FSETP.NEU.AND P0, PT, |R29|, R28, PT ;  /* 0x0000001c1d00720b */ /* 0x000fc80003f0d200 */
[----:B------:R-:W-:Y:S02]  /*2e70*/  FSEL R38, R32, R38, !P0 ;  /* 0x0000002620267208 */ /* 0x000fe40004000000 */
[----:B------:R-:W-:Y:S01]  /*2e80*/  FSEL R39, R31, R39, !P0 ;  /* 0x000000271f277208 */ /* 0x000fe20004000000 */
[----:B------:R-:W-:Y:S06]  /*2e90*/  BRA `(.L_x_51) ;  /* 0x0000000000547947 */ /* 0x000fec0003800000 */
.L_x_50:
[----:B------:R-:W-:-:S14]  /*2ea0*/  DSETP.NAN.AND P0, PT, R32, R32, PT ;  /* 0x000000202000722a */ /* 0x000fdc0003f08000 */
[----:B------:R-:W-:Y:S05]  /*2eb0*/  @P0 BRA `(.L_x_52) ;  /* 0x0000000000440947 */ /* 0x000fea0003800000 */
[----:B------:R-:W-:-:S14]  /*2ec0*/  DSETP.NAN.AND P0, PT, R30, R30, PT ;  /* 0x0000001e1e00722a */ /* 0x000fdc0003f08000 */
[----:B------:R-:W-:Y:S05]  /*2ed0*/  @P0 BRA `(.L_x_53) ;  /* 0x0000000000300947 */ /* 0x000fea0003800000 */
[----:B------:R-:W-:Y:S01]  /*2ee0*/  ISETP.NE.AND P0, PT, R54, R55, PT ;  /* 0x000000373600720c */ /* 0x000fe20003f05270 */
[----:B------:R-:W-:Y:S01]  /*2ef0*/  IMAD.MOV.U32 R39, RZ, RZ, -0x80000 ;  /* 0xfff80000ff277424 */ /* 0x000fe200078e00ff */
[----:B------:R-:W-:-:S11]  /*2f00*/  MOV R38, 0x0 ;  /* 0x0000000000267802 */ /* 0x000fd60000000f00 */
[----:B------:R-:W-:Y:S05]  /*2f10*/  @!P0 BRA `(.L_x_51) ;  /* 0x0000000000348947 */ /* 0x000fea0003800000 */
[----:B------:R-:W-:Y:S02]  /*2f20*/  ISETP.NE.AND P0, PT, R54, 0x7ff00000, PT ;  /* 0x7ff000003600780c */ /* 0x000fe40003f05270 */
[----:B------:R-:W-:Y:S02]  /*2f30*/  LOP3.LUT R39, R33, 0x80000000, R31, 0x48, !PT ;  /* 0x8000000021277812 */ /* 0x000fe400078e481f */
[----:B------:R-:W-:-:S13]  /*2f40*/  ISETP.EQ.OR P0, PT, R55, RZ, !P0 ;  /* 0x000000ff3700720c */ /* 0x000fda0004702670 */
[----:B------:R-:W-:Y:S01]  /*2f50*/  @P0 LOP3.LUT R28, R39, 0x7ff00000, RZ, 0xfc, !PT ;  /* 0x7ff00000271c0812 */ /* 0x000fe200078efcff */
[----:B------:R-:W-:Y:S02]  /*2f60*/  @!P0 IMAD.MOV.U32 R38, RZ, RZ, RZ ;  /* 0x000000ffff268224 */ /* 0x000fe400078e00ff */
[----:B------:R-:W-:Y:S02]  /*2f70*/  @P0 IMAD.MOV.U32 R38, RZ, RZ, RZ ;  /* 0x000000ffff260224 */ /* 0x000fe400078e00ff */
[----:B------:R-:W-:Y:S01]  /*2f80*/  @P0 IMAD.MOV.U32 R39, RZ, RZ, R28 ;  /* 0x000000ffff270224 */ /* 0x000fe200078e001c */
[----:B------:R-:W-:Y:S06]  /*2f90*/  BRA `(.L_x_51) ;  /* 0x0000000000147947 */ /* 0x000fec0003800000 */
.L_x_53:
[----:B------:R-:W-:Y:S01]  /*2fa0*/  LOP3.LUT R39, R31, 0x80000, RZ, 0xfc, !PT ;  /* 0x000800001f277812 */ /* 0x000fe200078efcff */
[----:B------:R-:W-:Y:S01]  /*2fb0*/  IMAD.MOV.U32 R38, RZ, RZ, R30 ;  /* 0x000000ffff267224 */ /* 0x000fe200078e001e */
[----:B------:R-:W-:Y:S06]  /*2fc0*/  BRA `(.L_x_51) ;  /* 0x0000000000087947 */ /* 0x000fec0003800000 */
.L_x_52:
[----:B------:R-:W-:Y:S01]  /*2fd0*/  LOP3.LUT R39, R33, 0x80000, RZ, 0xfc, !PT ;  /* 0x0008000021277812 */ /* 0x000fe200078efcff */
[----:B------:R-:W-:-:S07]  /*2fe0*/  IMAD.MOV.U32 R38, RZ, RZ, R32 ;  /* 0x000000ffff267224 */ /* 0x000fce00078e0020 */
.L_x_51:
[----:B------:R-:W-:Y:S05]  /*2ff0*/  BSYNC.RECONVERGENT B0 ;  /* 0x0000000000007941 */ /* 0x000fea0003800200 */
.L_x_49:
[----:B------:R-:W-:Y:S02]  /*3000*/  IMAD.MOV.U32 R28, RZ, RZ, R46 ;  /* 0x000000ffff1c7224 */ /* 0x000fe400078e002e */
[----:B------:R-:W-:-:S04]  /*3010*/  IMAD.MOV.U32 R29, RZ, RZ, 0x0 ;  /* 0x00000000ff1d7424 */ /* 0x000fc800078e00ff */
[----:B------:R-:W-:Y:S05]  /*3020*/  RET.REL.NODEC R28 `(wto_many_series_one_param_time_major_f32) ;  /* 0xffffffcc1cf47950 */ /* 0x000fea0003c3ffff */
.L_x_54:
[----:B------:R-:W-:-:S00]  /*3030*/  BRA `(.L_x_54) ;  /* 0xfffffffc00fc7947 */ /* 0x000fc0000383ffff */
[----:B------:R-:W-:-:S00]  /*3040*/  NOP ;  /* 0x0000000000007918 */ /* 0x000fc00000000000 */
        /* <DEDUP_REMOVED lines=11> */
.L_x_94:


//--------------------- .text.wto_batch_f32       --------------------------
	.section	.text.wto_batch_f32,"ax",@progbits
	.align	128
        .global         wto_batch_f32
        .type           wto_batch_f32,@function
        .size           wto_batch_f32,(.L_x_95 - wto_batch_f32)
        .other          wto_batch_f32,@"STO_CUDA_ENTRY STV_DEFAULT"
wto_batch_f32:
.text.wto_batch_f32:
[----:B------:R-:W0:Y:S01]  /*0000*/  LDC R1, c[0x0][0x37c] ;  /* 0x0000df00ff017b82 */ /* 0x000e220000000800 */
[----:B------:R-:W1:Y:S07]  /*0010*/  S2R R0, SR_TID.X ;  /* 0x0000000000007919 */ /* 0x000e6e0000002100 */
[----:B------:R-:W1:Y:S01]  /*0020*/  S2UR UR4, SR_CTAID.X ;  /* 0x00000000000479c3 */ /* 0x000e620000002500 */
[----:B------:R-:W2:Y:S01]  /*0030*/  LDCU UR5, c[0x0][0x39c] ;  /* 0x00007380ff0577ac */ /* 0x000ea20008000800 */
[----:B0-----:R-:W-:-:S06]  /*0040*/  VIADD R1, R1, 0xffffffe0 ;  /* 0xffffffe001017836 */ /* 0x001fcc0000000000 */
[----:B------:R-:W1:Y:S02]  /*0050*/  LDC R9, c[0x0][0x360] ;  /* 0x0000d800ff097b82 */ /* 0x000e640000000800 */
[----:B-1----:R-:W-:-:S05]  /*0060*/  IMAD R9, R9, UR4, R0 ;  /* 0x0000000409097c24 */ /* 0x002fca000f8e0200 */
[----:B--2---:R-:W-:-:S13]  /*0070*/  ISETP.GE.AND P0, PT, R9, UR5, PT ;  /* 0x0000000509007c0c */ /* 0x004fda000bf06270 */
[----:B------:R-:W-:Y:S05]  /*0080*/  @P0 EXIT ;  /* 0x000000000000094d */ /* 0x000fea0003800000 */
[----:B------:R-:W0:Y:S01]  /*0090*/  LDC.64 R4, c[0x0][0x388] ;  /* 0x0000e200ff047b82 */ /* 0x000e220000000a00 */
[----:B------:R-:W1:Y:S01]  /*00a0*/  LDCU.64 UR6, c[0x0][0x358] ;  /* 0x00006b00ff0677ac */ /* 0x000e620008000a00 */
[----:B------:R-:W2:Y:S06]  /*00b0*/  LDCU.64 UR8, c[0x0][0x3a8] ;  /* 0x00007500ff0877ac */ /* 0x000eac0008000a00 */
[----:B------:R-:W3:Y:S01]  /*00c0*/  LDC.64 R6, c[0x0][0x390] ;  /* 0x0000e400ff067b82 */ /* 0x000ee20000000a00 */
[----:B------:R-:W4:Y:S01]  /*00d0*/  LDCU.128 UR12, c[0x0][0x3b0] ;  /* 0x00007600ff0c77ac */ /* 0x000f220008000c00 */
[----:B------:R-:W5:Y:S06]  /*00e0*/  LDCU.64 UR4, c[0x0][0x380] ;  /* 0x00007000ff0477ac */ /* 0x000f6c0008000a00 */
[----:B------:R-:W2:Y:S01]  /*00f0*/  LDC R15, c[0x0][0x3a0] ;  /* 0x0000e800ff0f7b82 */ /* 0x000ea20000000800 */
[----:B------:R-:W0:Y:S02]  /*0100*/  LDCU UR10, c[0x0][0x3a0] ;  /* 0x00007400ff0a77ac */ /* 0x000e240008000800 */
[----:B0-----:R-:W-:-:S05]  /*0110*/  IMAD.WIDE R4, R9, 0x4, R4 ;  /* 0x0000000409047825 */ /* 0x001fca00078e0204 */
[----:B------:R-:W0:Y:S01]  /*0120*/  LDC R2, c[0x0][0x398] ;  /* 0x0000e600ff027b82 */ /* 0x000e220000000800 */
[----:B-1----:R-:W4:Y:S01]  /*0130*/  LDG.E.CONSTANT R5, desc[UR6][R4.64] ;  /* 0x0000000604057981 */ /* 0x002f22000c1e9900 */
[----:B---3--:R-:W-:-:S05]  /*0140*/  IMAD.WIDE R6, R9, 0x4, R6 ;  /* 0x0000000409067825 */ /* 0x008fca00078e0206 */
[----:B------:R-:W4:Y:S01]  /*0150*/  LDG.E.CONSTANT R0, desc[UR6][R6.64] ;  /* 0x0000000606007981 */ /* 0x000f22000c1e9900 */
[----:B0-----:R-:W-:Y:S01]  /*0160*/  ISETP.GT.AND P1, PT, R2, RZ, PT ;  /* 0x000000ff0200720c */ /* 0x001fe20003f24270 */
[----:B------:R-:W-:-:S04]  /*0170*/  IMAD.WIDE R8, R9, R2, RZ ;  /* 0x0000000209087225 */ /* 0x000fc800078e02ff */
[----:B-----5:R-:W-:Y:S01]  /*0180*/  IMAD.U32 R20, RZ, RZ, UR4 ;  /* 0x00000004ff147e24 */ /* 0x020fe2000f8e00ff */
[----:B------:R-:W-:Y:S01]  /*0190*/  SHF.L.U64.HI R10, R8, 0x2, R9 ;  /* 0x00000002080a7819 */ /* 0x000fe20000010209 */
[----:B------:R-:W-:Y:S01]  /*01a0*/  IMAD.U32 R21, RZ, RZ, UR5 ;  /* 0x00000005ff157e24 */ /* 0x000fe2000f8e00ff */
[----:B----4-:R-:W-:-:S04]  /*01b0*/  VIMNMX R3, PT, PT, R5, R0, PT ;  /* 0x0000000005037248 */ /* 0x010fc80003fe0100 */
[----:B------:R-:W-:-:S04]  /*01c0*/  ISETP.GT.AND P0, PT, R3, RZ, PT ;  /* 0x000000ff0300720c */ /* 0x000fc80003f04270 */
[----:B--2---:R-:W-:-:S04]  /*01d0*/  ISETP.GT.AND P0, PT, R15, -0x1, P0 ;  /* 0xffffffff0f00780c */ /* 0x004fc80000704270 */
[----:B------:R-:W-:Y:S01]  /*01e0*/  ISETP.LT.AND P0, PT, R15, R2, P0 ;  /* 0x000000020f00720c */ /* 0x000fe20000701270 */
[----:B------:R-:W-:-:S05]  /*01f0*/  IMAD.SHL.U32 R3, R8, 0x4, RZ ;  /* 0x0000000408037824 */ /* 0x000fca00078e00ff */
[C---:B------:R-:W-:Y:S02]  /*0200*/  IADD3 R26, P2, PT, R3.reuse, UR8, RZ ;  /* 0x00000008031a7c10 */ /* 0x040fe4000ff5e0ff */
[C---:B------:R-:W-:Y:S02]  /*0210*/  IADD3 R24, P3, PT, R3.reuse, UR12, RZ ;  /* 0x0000000c03187c10 */ /* 0x040fe4000ff7e0ff */
[----:B------:R-:W-:Y:S02]  /*0220*/  IADD3 R22, P4, PT, R3, UR14, RZ ;  /* 0x0000000e03167c10 */ /* 0x000fe4000ff9e0ff */
[C---:B------:R-:W-:Y:S02]  /*0230*/  IADD3.X R27, PT, PT, R10.reuse, UR9, RZ, P2, !PT ;  /* 0x000000090a1b7c10 */ /* 0x040fe400097fe4ff */
[C---:B------:R-:W-:Y:S02]  /*0240*/  IADD3.X R25, PT, PT, R10.reuse, UR13, RZ, P3, !PT ;  /* 0x0000000d0a197c10 */ /* 0x040fe40009ffe4ff */
[----:B------:R-:W-:Y:S01]  /*0250*/  IADD3.X R23, PT, PT, R10, UR15, RZ, P4, !PT ;  /* 0x0000000f0a177c10 */ /* 0x000fe2000a7fe4ff */
[----:B------:R-:W-:Y:S06]  /*0260*/  @P0 BRA P1, `(.L_x_55) ;  /* 0x0000000400a00947 */ /* 0x000fec0000800000 */
[----:B------:R-:W-:-:S13]  /*0270*/  ISETP.GE.AND P0, PT, R2, 0x1, PT ;  /* 0x000000010200780c */ /* 0x000fda0003f06270 */
[----:B------:R-:W-:Y:S05]  /*0280*/  @!P0 EXIT ;  /* 0x000000000000894d */ /* 0x000fea0003800000 */
[C---:B------:R-:W-:Y:S01]  /*0290*/  ISETP.GE.U32.AND P1, PT, R2.reuse, 0x8, PT ;  /* 0x000000080200780c */ /* 0x040fe20003f26070 */
[----:B------:R-:W-:Y:S01]  /*02a0*/  IMAD.MOV.U32 R11, RZ, RZ, RZ ;  /* 0x000000ffff0b7224 */ /* 0x000fe200078e00ff */
[----:B------:R-:W-:-:S04]  /*02b0*/  LOP3.LUT R16, R2, 0x7, RZ, 0xc0, !PT ;  /* 0x0000000702107812 */ /* 0x000fc800078ec0ff */
[----:B------:R-:W-:-:S07]  /*02c0*/  ISETP.NE.AND P0, PT, R16, RZ, PT ;  /* 0x000000ff1000720c */ /* 0x000fce0003f05270 */
[----:B------:R-:W-:Y:S06]  /*02d0*/  @!P1 BRA `(.L_x_56) ;  /* 0x0000000000c89947 */ /* 0x000fec0003800000 */
[----:B------:R-:W-:Y:S02]  /*02e0*/  IADD3 R3, P1, PT, R3, 0x10, RZ ;  /* 0x0000001003037810 */ /* 0x000fe40007f3e0ff */
[----:B------:R-:W-:Y:S02]  /*02f0*/  LOP3.LUT R11, R2, 0x7ffffff8, RZ, 0xc0, !PT ;  /* 0x7ffffff8020b7812 */ /* 0x000fe400078ec0ff */
[C---:B------:R-:W-:Y:S01]  /*0300*/  IADD3 R12, P2, PT, R3.reuse, UR12, RZ ;  /* 0x0000000c030c7c10 */ /* 0x040fe2000ff5e0ff */
[----:B------:R-:W-:Y:S01]  /*0310*/  IMAD.X R10, RZ, RZ, R10, P1 ;  /* 0x000000ffff0a7224 */ /* 0x000fe200008e060a */
[C---:B------:R-:W-:Y:S01]  /*0320*/  IADD3 R14, P1, PT, R3.reuse, UR8, RZ ;  /* 0x00000008030e7c10 */ /* 0x040fe2000ff3e0ff */
[----:B------:R-:W-:Y:S01]  /*0330*/  IMAD.MOV R0, RZ, RZ, -R11 ;  /* 0x000000ffff007224 */ /* 0x000fe200078e0a0b */
[----:B------:R-:W-:Y:S02]  /*0340*/  IADD3 R3, P3, PT, R3, UR14, RZ ;  /* 0x0000000e03037c10 */ /* 0x000fe4000ff7e0ff */
[----:B------:R-:W-:-:S02]  /*0350*/  IADD3.X R15, PT, PT, R10, UR9, RZ, P1, !PT ;  /* 0x000000090a0f7c10 */ /* 0x000fc40008ffe4ff */
[C---:B------:R-:W-:Y:S02]  /*0360*/  IADD3.X R13, PT, PT, R10.reuse, UR13, RZ, P2, !PT ;  /* 0x0000000d0a0d7c10 */ /* 0x040fe400097fe4ff */
[----:B------:R-:W-:-:S07]  /*0370*/  IADD3.X R10, PT, PT, R10, UR15, RZ, P3, !PT ;  /* 0x0000000f0a0a7c10 */ /* 0x000fce0009ffe4ff */
.L_x_57:
[----:B0-----:R-:W-:Y:S02]  /*0380*/  IMAD.MOV.U32 R17, RZ, RZ, 0x7fc00000 ;  /* 0x7fc00000ff117424 */ /* 0x001fe400078e00ff */
[----:B------:R-:W-:Y:S02]  /*0390*/  IMAD.MOV.U32 R4, RZ, RZ, R14 ;  /* 0x000000ffff047224 */ /* 0x000fe400078e000e */
[----:B------:R-:W-:Y:S02]  /*03a0*/  IMAD.MOV.U32 R5, RZ, RZ, R15 ;  /* 0x000000ffff057224 */ /* 0x000fe400078e000f */
[----:B------:R-:W-:Y:S01]  /*03b0*/  IMAD.MOV.U32 R6, RZ, RZ, R12 ;  /* 0x000000ffff067224 */ /* 0x000fe200078e000c */
[----:B------:R-:W-:Y:S01]  /*03c0*/  IADD3 R14, P2, PT, R4, 0x20, RZ ;  /* 0x00000020040e7810 */ /* 0x000fe20007f5e0ff */
[----:B------:R-:W-:Y:S01]  /*03d0*/  IMAD.MOV.U32 R7, RZ, RZ, R13 ;  /* 0x000000ffff077224 */ /* 0x000fe200078e000d */
[----:B------:R0:W-:Y:S01]  /*03e0*/  STG.E desc[UR6][R4.64+-0x10], R17 ;  /* 0xfffff01104007986 */ /* 0x0001e2000c101906 */
[----:B------:R-:W-:Y:S01]  /*03f0*/  IMAD.MOV.U32 R8, RZ, RZ, R3 ;  /* 0x000000ffff087224 */ /* 0x000fe200078e0003 */
[----:B------:R-:W-:Y:S01]  /*0400*/  IADD3 R12, P3, PT, R6, 0x20, RZ ;  /* 0x00000020060c7810 */ /* 0x000fe20007f7e0ff */
[----:B------:R-:W-:Y:S01]  /*0410*/  IMAD.MOV.U32 R9, RZ, RZ, R10 ;  /* 0x000000ffff097224 */ /* 0x000fe200078e000a */
[----:B------:R0:W-:Y:S01]  /*0420*/  STG.E desc[UR6][R6.64+-0x10], R17 ;  /* 0xfffff01106007986 */ /* 0x0001e2000c101906 */
[----:B------:R-:W-:Y:S01]  /*0430*/  VIADD R0, R0, 0x8 ;  /* 0x0000000800007836 */ /* 0x000fe20000000000 */
[----:B------:R-:W-:Y:S01]  /*0440*/  IADD3 R3, P4, PT, R8, 0x20, RZ ;  /* 0x0000002008037810 */ /* 0x000fe20007f9e0ff */
[----:B------:R-:W-:Y:S01]  /*0450*/  IMAD.X R15, RZ, RZ, R5, P2 ;  /* 0x000000ffff0f7224 */ /* 0x000fe200010e0605 */
[----:B------:R0:W-:Y:S01]  /*0460*/  STG.E desc[UR6][R8.64+-0x10], R17 ;  /* 0xfffff01108007986 */ /* 0x0001e2000c101906 */
[----:B------:R-:W-:Y:S01]  /*0470*/  IMAD.X R13, RZ, RZ, R7, P3 ;  /* 0x000000ffff0d7224 */ /* 0x000fe200018e0607 */
[----:B------:R-:W-:Y:S01]  /*0480*/  ISETP.NE.AND P1, PT, R0, RZ, PT ;  /* 0x000000ff0000720c */ /* 0x000fe20003f25270 */
[----:B------:R-:W-:Y:S01]  /*0490*/  IMAD.X R10, RZ, RZ, R9, P4 ;  /* 0x000000ffff0a7224 */ /* 0x000fe200020e0609 */
[----:B------:R0:W-:Y:S04]  /*04a0*/  STG.E desc[UR6][R4.64+-0xc], R17 ;  /* 0xfffff41104007986 */ /* 0x0001e8000c101906 */
        /* <DEDUP_REMOVED lines=19> */
[----:B------:R0:W-:Y:S01]  /*05e0*/  STG.E desc[UR6][R8.64+0xc], R17 ;  /* 0x00000c1108007986 */ /* 0x0001e2000c101906 */
[----:B------:R-:W-:Y:S05]  /*05f0*/  @P1 BRA `(.L_x_57) ;  /* 0xfffffffc00601947 */ /* 0x000fea000383ffff */
.L_x_56:
[----:B------:R-:W-:Y:S05]  /*0600*/  @!P0 EXIT ;  /* 0x000000000000894d */ /* 0x000fea0003800000 */
[----:B------:R-:W-:Y:S02]  /*0610*/  ISETP.GE.U32.AND P0, PT, R16, 0x4, PT ;  /* 0x000000041000780c */ /* 0x000fe40003f06070 */
[----:B------:R-:W-:-:S04]  /*0620*/  LOP3.LUT R0, R2, 0x3, RZ, 0xc0, !PT ;  /* 0x0000000302007812 */ /* 0x000fc800078ec0ff */
[----:B------:R-:W-:-:S07]  /*0630*/  ISETP.NE.AND P1, PT, R0, RZ, PT ;  /* 0x000000ff0000720c */ /* 0x000fce0003f25270 */
[----:B------:R-:W-:Y:S06]  /*0640*/  @!P0 BRA `(.L_x_58) ;  /* 0x0000000000448947 */ /* 0x000fec0003800000 */
[----:B------:R-:W-:Y:S02]  /*0650*/  IMAD.MOV.U32 R3, RZ, RZ, 0x7fc00000 ;  /* 0x7fc00000ff037424 */ /* 0x000fe400078e00ff */
[----:B0-----:R-:W-:-:S04]  /*0660*/  IMAD.WIDE.U32 R4, R11, 0x4, R26 ;  /* 0x000000040b047825 */ /* 0x001fc800078e001a */
[C---:B------:R-:W-:Y:S01]  /*0670*/  IMAD.WIDE.U32 R6, R11.reuse, 0x4, R24 ;  /* 0x000000040b067825 */ /* 0x040fe200078e0018 */
[----:B------:R1:W-:Y:S03]  /*0680*/  STG.E desc[UR6][R4.64], R3 ;  /* 0x0000000304007986 */ /* 0x0003e6000c101906 */
[C---:B------:R-:W-:Y:S01]  /*0690*/  IMAD.WIDE.U32 R8, R11.reuse, 0x4, R22 ;  /* 0x000000040b087825 */ /* 0x040fe200078e0016 */
[----:B------:R1:W-:Y:S03]  /*06a0*/  STG.E desc[UR6][R6.64], R3 ;  /* 0x0000000306007986 */ /* 0x0003e6000c101906 */
[----:B------:R-:W-:Y:S01]  /*06b0*/  VIADD R11, R11, 0x4 ;  /* 0x000000040b0b7836 */ /* 0x000fe20000000000 */
        /* <DEDUP_REMOVED lines=9> */
[----:B------:R1:W-:Y:S02]  /*0750*/  STG.E desc[UR6][R8.64+0xc], R3 ;  /* 0x00000c0308007986 */ /* 0x0003e4000c101906 */
.L_x_58:
[----:B------:R-:W-:Y:S05]  /*0760*/  @!P1 EXIT ;  /* 0x000000000000994d */ /* 0x000fea0003800000 */
[----:B------:R-:W-:Y:S02]  /*0770*/  ISETP.NE.AND P0, PT, R0, 0x1, PT ;  /* 0x000000010000780c */ /* 0x000fe40003f05270 */
[----:B------:R-:W-:-:S04]  /*0780*/  LOP3.LUT R2, R2, 0x1, RZ, 0xc0, !PT ;  /* 0x0000000102027812 */ /* 0x000fc800078ec0ff */
[----:B------:R-:W-:-:S07]  /*0790*/  ISETP.NE.U32.AND P1, PT, R2, 0x1, PT ;  /* 0x000000010200780c */ /* 0x000fce0003f25070 */
[----:B------:R-:W-:Y:S06]  /*07a0*/  @!P0 BRA `(.L_x_59) ;  /* 0x00000000002c8947 */ /* 0x000fec0003800000 */
[----:B01----:R-:W-:Y:S02]  /*07b0*/  IMAD.MOV.U32 R9, RZ, RZ, 0x7fc00000 ;  /* 0x7fc00000ff097424 */ /* 0x003fe400078e00ff */
[----:B------:R-:W-:-:S04]  /*07c0*/  IMAD.WIDE.U32 R2, R11, 0x4, R26 ;  /* 0x000000040b027825 */ /* 0x000fc800078e001a */
        /* <DEDUP_REMOVED lines=8> */
[----:B------:R2:W-:Y:S02]  /*0850*/  STG.E desc[UR6][R6.64+0x4], R9 ;  /* 0x0000040906007986 */ /* 0x0005e4000c101906 */
.L_x_59:
[----:B------:R-:W-:Y:S05]  /*0860*/  @P1 EXIT ;  /* 0x000000000000194d */ /* 0x000fea0003800000 */
[----:B------:R-:W-:Y:S01]  /*0870*/  IMAD.WIDE.U32 R26, R11, 0x4, R26 ;  /* 0x000000040b1a7825 */ /* 0x000fe200078e001a */
[----:B-12---:R-:W-:-:S03]  /*0880*/  MOV R3, 0x7fc00000 ;  /* 0x7fc0000000037802 */ /* 0x006fc60000000f00 */
[C---:B------:R-:W-:Y:S02]  /*0890*/  IMAD.WIDE.U32 R24, R11.reuse, 0x4, R24 ;  /* 0x000000040b187825 */ /* 0x040fe400078e0018 */
[----:B------:R-:W-:Y:S02]  /*08a0*/  STG.E desc[UR6][R26.64], R3 ;  /* 0x000000031a007986 */ /* 0x000fe4000c101906 */
[----:B------:R-:W-:Y:S02]  /*08b0*/  IMAD.WIDE.U32 R22, R11, 0x4, R22 ;  /* 0x000000040b167825 */ /* 0x000fe400078e0016 */
[----:B------:R-:W-:Y:S04]  /*08c0*/  STG.E desc[UR6][R24.64], R3 ;  /* 0x0000000318007986 */ /* 0x000fe8000c101906 */
[----:B------:R-:W-:Y:S01]  /*08d0*/  STG.E desc[UR6][R22.64], R3 ;  /* 0x0000000316007986 */ /* 0x000fe2000c101906 */
[----:B------:R-:W-:Y:S05]  /*08e0*/  EXIT ;  /* 0x000000000000794d */ /* 0x000fea0003800000 */
.L_x_55:
[----:B------:R-:W-:-:S05]  /*08f0*/  IMAD.IADD R15, R5, 0x1, R15 ;  /* 0x00000001050f7824 */ /* 0x000fca00078e020f */
[----:B------:R-:W-:-:S13]  /*0900*/  ISETP.GT.U32.AND P0, PT, R15, R2, PT ;  /* 0x000000020f00720c */ /* 0x000fda0003f04070 */
[----:B------:R-:W-:Y:S05]  /*0910*/  @!P0 BRA `(.L_x_60) ;  /* 0x0000000400988947 */ /* 0x000fea0003800000 */
        /* <DEDUP_REMOVED lines=15> */
.L_x_62:
        /* <DEDUP_REMOVED lines=40> */
.L_x_61:
        /* <DEDUP_REMOVED lines=22> */
.L_x_63:
        /* <DEDUP_REMOVED lines=10> */
[----:B------:R2:W-:Y:S01]  /*0e90*/  STG.E desc[UR6][R4.64], R9 ;  /* 0x0000000904007986 */ /* 0x0005e2000c101906 */
[----:B------:R-:W-:-:S03]  /*0ea0*/  IADD3 R11, PT, PT, R11, 0x2, RZ ;  /* 0x000000020b0b7810 */ /* 0x000fc60007ffe0ff */
[----:B------:R2:W-:Y:S04]  /*0eb0*/  STG.E desc[UR6][R6.64], R9 ;  /* 0x0000000906007986 */ /* 0x0005e8000c101906 */
[----:B------:R2:W-:Y:S04]  /*0ec0*/  STG.E desc[UR6][R2.64+0x4], R9 ;  /* 0x0000040902007986 */ /* 0x0005e8000c101906 */
[----:B------:R2:W-:Y:S04]  /*0ed0*/  STG.E desc[UR6][R4.64+0x4], R9 ;  /* 0x0000040904007986 */ /* 0x0005e8000c101906 */
[----:B------:R2:W-:Y:S02]  /*0ee0*/  STG.E desc[UR6][R6.64+0x4], R9 ;  /* 0x0000040906007986 */ /* 0x0005e4000c101906 */
.L_x_64:
[----:B------:R-:W-:Y:S05]  /*0ef0*/  @P1 EXIT ;  /* 0x000000000000194d */ /* 0x000fea0003800000 */
[----:B------:R-:W-:-:S04]  /*0f00*/  IMAD.WIDE.U32 R26, R11, 0x4, R26 ;  /* 0x000000040b1a7825 */ /* 0x000fc800078e001a */
[----:B-12---:R-:W-:Y:S02]  /*0f10*/  IMAD.MOV.U32 R3, RZ, RZ, 0x7fc00000 ;  /* 0x7fc00000ff037424 */ /* 0x006fe400078e00ff */
[----:B------:R-:W-:-:S03]  /*0f20*/  IMAD.WIDE.U32 R24, R11, 0x4, R24 ;  /* 0x000000040b187825 */ /* 0x000fc600078e0018 */
[----:B------:R-:W-:Y:S01]  /*0f30*/  STG.E desc[UR6][R26.64], R3 ;  /* 0x000000031a007986 */ /* 0x000fe2000c101906 */
[----:B------:R-:W-:-:S03]  /*0f40*/  IMAD.WIDE.U32 R22, R11, 0x4, R22 ;  /* 0x000000040b167825 */ /* 0x000fc600078e0016 */
[----:B------:R-:W-:Y:S04]  /*0f50*/  STG.E desc[UR6][R24.64], R3 ;  /* 0x0000000318007986 */ /* 0x000fe8000c101906 */
[----:B------:R-:W-:Y:S01]  /*0f60*/  STG.E desc[UR6][R22.64], R3 ;  /* 0x0000000316007986 */ /* 0x000fe2000c101906 */
[----:B------:R-:W-:Y:S05]  /*0f70*/  EXIT ;  /* 0x000000000000794d */ /* 0x000fea0003800000 */
.L_x_60:
[----:B------:R-:W-:Y:S01]  /*0f80*/  VIADD R34, R5, 0x1 ;  /* 0x0000000105227836 */ /* 0x000fe20000000000 */
[----:B------:R-:W-:Y:S01]  /*0f90*/  BSSY.RECONVERGENT B0, `(.L_x_65) ;  /* 0x0000015000007945 */ /* 0x000fe20003800200 */
[----:B------:R-:W-:-:S04]  /*0fa0*/  IMAD.MOV.U32 R2, RZ, RZ, 0x1 ;  /* 0x00000001ff027424 */ /* 0x000fc800078e00ff */
[----:B------:R-:W0:Y:S08]  /*0fb0*/  I2F.F64.U32 R34, R34 ;  /* 0x0000002200227312 */ /* 0x000e300000201800 */
        /* <DEDUP_REMOVED lines=15> */
[----:B------:R-:W-:Y:S05]  /*10b0*/  CALL.REL.NOINC `($__internal_1_$__cuda_sm20_div_rn_f64_full) ;  /* 0x0000000c00c47944 */ /* 0x000fea0003c00000 */
[----:B------:R-:W-:Y:S02]  /*10c0*/  IMAD.MOV.U32 R2, RZ, RZ, R40 ;  /* 0x000000ffff027224 */ /* 0x000fe400078e0028 */
[----:B------:R-:W-:-:S07]  /*10d0*/  IMAD.MOV.U32 R3, RZ, RZ, R41 ;  /* 0x000000ffff037224 */ /* 0x000fce00078e0029 */
.L_x_66:
[----:B------:R-:W-:Y:S05]  /*10e0*/  BSYNC.RECONVERGENT B0 ;  /* 0x0000000000007941 */ /* 0x000fea0003800200 */
.L_x_65:
[----:B------:R-:W-:Y:S01]  /*10f0*/  VIADD R34, R0, 0x1 ;  /* 0x0000000100227836 */ /* 0x000fe20000000000 */
[----:B------:R-:W-:Y:S01]  /*1100*/  BSSY.RECONVERGENT B0, `(.L_x_67) ;  /* 0x0000016000007945 */ /* 0x000fe20003800200 */
[----:B------:R-:W-:Y:S01]  /*1110*/  IMAD.MOV.U32 R4, RZ, RZ, 0x1 ;  /* 0x00000001ff047424 */ /* 0x000fe200078e00ff */
[----:B------:R-:W-:-:S03]  /*1120*/  DADD R28, -R2, 1 ;  /* 0x3ff00000021c7429 */ /* 0x000fc60000000100 */
        /* <DEDUP_REMOVED lines=19> */
.L_x_68:
[----:B------:R-:W-:Y:S05]  /*1260*/  BSYNC.RECONVERGENT B0 ;  /* 0x0000000000007941 */ /* 0x000fea0003800200 */
.L_x_67:
[----:B------:R-:W-:Y:S01]  /*1270*/  VOTE.ANY R46, PT, PT ;  /* 0x00000000002e7806 */ /* 0x000fe200038e0100 */
[----:B------:R-:W0:Y:S01]  /*1280*/  LDCU UR4, c[0x0][0x398] ;  /* 0x00007300ff0477ac */ /* 0x000e220008000800 */
[----:B------:R1:W-:Y:S01]  /*1290*/  STL.128 [R1], RZ ;  /* 0x000000ff01007387 */ /* 0x0003e20000100c00 */
[----:B------:R-:W-:Y:S01]  /*12a0*/  IMAD.MOV R0, RZ, RZ, -R15 ;  /* 0x000000ffff007224 */ /* 0x000fe200078e0a0f */
[----:B------:R-:W2:Y:S01]  /*12b0*/  BREV R13, R46 ;  /* 0x0000002e000d7301 */ /* 0x000ea20000000000 */
[----:B------:R-:W-:Y:S01]  /*12c0*/  PRMT R18, RZ, 0x7610, R18 ;  /* 0x00007610ff127816 */ /* 0x000fe20000000012 */
[----:B------:R1:W-:Y:S01]  /*12d0*/  STL.128 [R1+0x10], RZ ;  /* 0x000010ff01007387 */ /* 0x0003e20000100c00 */
[----:B------:R-:W-:Y:S01]  /*12e0*/  IMAD.MOV.U32 R12, RZ, RZ, RZ ;  /* 0x000000ffff0c7224 */ /* 0x000fe200078e00ff */
[----:B------:R-:W-:Y:S01]  /*12f0*/  CS2R R6, SRZ ;  /* 0x0000000000067805 */ /* 0x000fe2000001ff00 */
[----:B------:R-:W-:Y:S01]  /*1300*/  IMAD.MOV.U32 R14, RZ, RZ, 0x1 ;  /* 0x00000001ff0e7424 */ /* 0x000fe200078e00ff */
[----:B------:R-:W-:Y:S01]  /*1310*/  CS2R R8, SRZ ;  /* 0x0000000000087805 */ /* 0x000fe2000001ff00 */
[----:B------:R-:W-:Y:S01]  /*1320*/  IMAD.MOV.U32 R16, RZ, RZ, RZ ;  /* 0x000000ffff107224 */ /* 0x000fe200078e00ff */
[----:B------:R-:W-:-:S02]  /*1330*/  CS2R R10, SRZ ;  /* 0x00000000000a7805 */ /* 0x000fc4000001ff00 */
[----:B------:R-:W-:Y:S01]  /*1340*/  CS2R R34, SRZ ;  /* 0x0000000000227805 */ /* 0x000fe2000001ff00 */
[----:B--2---:R-:W2:Y:S01]  /*1350*/  FLO.U32.SH R13, R13 ;  /* 0x0000000d000d7300 */ /* 0x004ea200000e0400 */
[----:B0-----:R-:W-:-:S06]  /*1360*/  UIADD3 UR4, UPT, UPT, -UR4, URZ, URZ ;  /* 0x000000ff04047290 */ /* 0x001fcc000fffe1ff */
[----:B-1----:R-:W-:-:S07]  /*1370*/  IMAD.U32 R17, RZ, RZ, UR4 ;  /* 0x00000004ff117e24 */ /* 0x002fce000f8e00ff */
.L_x_85:
[----:B------:R-:W0:Y:S01]  /*1380*/  S2R R30, SR_TID.X ;  /* 0x00000000001e7919 */ /* 0x000e220000002100 */
[----:B------:R-:W-:Y:S02]  /*1390*/  MOV R19, RZ ;  /* 0x000000ff00137202 */ /* 0x000fe40000000f00 */
[----:B0-----:R-:W-:-:S04]  /*13a0*/  LOP3.LUT R30, R30, 0x1f, RZ, 0xc0, !PT ;  /* 0x0000001f1e1e7812 */ /* 0x001fc800078ec0ff */
[----:B--2---:R-:W-:-:S13]  /*13b0*/  ISETP.NE.AND P0, PT, R30, R13, PT ;  /* 0x0000000d1e00720c */ /* 0x004fda0003f05270 */
[----:B------:R-:W2:Y:S01]  /*13c0*/  @!P0 LDG.E.CONSTANT R19, desc[UR6][R20.64] ;  /* 0x0000000614138981 */ /* 0x000ea2000c1e9900 */
[----:B------:R-:W-:Y:S01]  /*13d0*/  VIADD R36, R14, 0xffffffff ;  /* 0xffffffff0e247836 */ /* 0x000fe20000000000 */
[----:B------:R-:W-:Y:S05]  /*13e0*/  WARPSYNC R46 ;  /* 0x000000002e007348 */ /* 0x000fea0003800000 */
[----:B------:R-:W-:-:S13]  /*13f0*/  ISETP.GE.AND P0, PT, R36, UR10, PT ;  /* 0x0000000a24007c0c */ /* 0x000fda000bf06270 */
[----:B------:R-:W-:-:S05]  /*1400*/  @!P0 IMAD.MOV.U32 R31, RZ, RZ, 0x7fc00000 ;  /* 0x7fc00000ff1f8424 */ /* 0x000fca00078e00ff */
[----:B------:R0:W-:Y:S04]  /*1410*/  @!P0 STG.E desc[UR6][R26.64], R31 ;  /* 0x0000001f1a008986 */ /* 0x0001e8000c101906 */
[----:B------:R0:W-:Y:S04]  /*1420*/  @!P0 STG.E desc[UR6][R24.64], R31 ;  /* 0x0000001f18008986 */ /* 0x0001e8000c101906 */
[----:B------:R0:W-:Y:S04]  /*1430*/  @!P0 STG.E desc[UR6][R22.64], R31 ;  /* 0x0000001f16008986 */ /* 0x0001e8000c101906 */
[----:B--2---:R0:W1:Y:S01]  /*1440*/  SHFL.IDX PT, R19, R19, R13, 0x1f ;  /* 0x00001f0d13137589 */ /* 0x00406200000e0000 */
[----:B------:R-:W-:Y:S05]  /*1450*/  @!P0 BRA `(.L_x_69) ;  /* 0x0000000800a48947 */ /* 0x000fea0003800000 */
[----:B------:R-:W-:Y:S01]  /*1460*/  LOP3.LUT P0, RZ, R18, 0xff, RZ, 0xc0, !PT ;  /* 0x000000ff12ff7812 */ /* 0x000fe2000780c0ff */
[----:B-1----:R1:W2:Y:S01]  /*1470*/  F2F.F64.F32 R32, R19 ;  /* 0x0000001300207310 */ /* 0x0022a20000201800 */
[----:B------:R-:W-:Y:S04]  /*1480*/  BSSY.RECONVERGENT B0, `(.L_x_69) ;  /* 0x00000a6000007945 */ /* 0x000fe80003800200 */
[----:B------:R-:W-:Y:S07]  /*1490*/  BSSY.RELIABLE B1, `(.L_x_70) ;  /* 0x0000012000017945 */ /* 0x000fee0003800100 */
[----:B------:R-:W-:Y:S05]  /*14a0*/  @P0 BRA `(.L_x_71) ;  /* 0x00000000002c0947 */ /* 0x000fea0003800000 */
[----:B------:R-:W-:Y:S01]  /*14b0*/  FSETP.NE.AND P1, PT, |R19|, +INF , PT ;  /* 0x7f8000001300780b */ /* 0x000fe20003f25200 */
[----:B--2---:R-:W-:Y:S02]  /*14c0*/  IMAD.MOV.U32 R30, RZ, RZ, R32 ;  /* 0x000000ffff1e7224 */ /* 0x004fe400078e0020 */
[----:B0-----:R-:W-:-:S10]  /*14d0*/  IMAD.MOV.U32 R31, RZ, RZ, R33 ;  /* 0x000000ffff1f7224 */ /* 0x001fd400078e0021 */
[----:B------:R-:W-:Y:S05]  /*14e0*/  @!P1 BREAK.RELIABLE B1 ;  /* 0x0000000000019942 */ /* 0x000fea0003800100 */
[----:B------:R-:W-:Y:S05]  /*14f0*/  @P1 BRA `(.L_x_72) ;  /* 0x00000000002c1947 */ /* 0x000fea0003800000 */
[----:B-1----:R-:W-:Y:S01]  /*1500*/  IMAD.MOV.U32 R19, RZ, RZ, 0x7fc00000 ;  /* 0x7fc00000ff137424 */ /* 0x002fe200078e00ff */
[----:B------:R-:W-:-:S04]  /*1510*/  PRMT R18, RZ, 0x7610, R18 ;  /* 0x00007610ff127816 */ /* 0x000fc80000000012 */
[----:B------:R2:W-:Y:S04]  /*1520*/  STG.E desc[UR6][R26.64], R19 ;  /* 0x000000131a007986 */ /* 0x0005e8000c101906 */
[----:B------:R2:W-:Y:S04]  /*1530*/  STG.E desc[UR6][R24.64], R19 ;  /* 0x0000001318007986 */ /* 0x0005e8000c101906 */
[----:B------:R2:W-:Y:S01]  /*1540*/  STG.E desc[UR6][R22.64], R19 ;  /* 0x0000001316007986 */ /* 0x0005e2000c101906 */
[----:B------:R-:W-:Y:S05]  /*1550*/  BRA `(.L_x_73) ;  /* 0x0000000800607947 */ /* 0x000fea0003800000 */
.L_x_71:
[----:B------:R-:W-:Y:S01]  /*1560*/  FSETP.NE.AND P1, PT, |R19|, +INF , PT ;  /* 0x7f8000001300780b */ /* 0x000fe20003f25200 */
[----:B------:R-:W-:Y:S02]  /*1570*/  IMAD.MOV.U32 R30, RZ, RZ, R34 ;  /* 0x000000ffff1e7224 */ /* 0x000fe400078e0022 */
[----:B0-----:R-:W-:-:S10]  /*1580*/  IMAD.MOV.U32 R31, RZ, RZ, R35 ;  /* 0x000000ffff1f7224 */ /* 0x001fd400078e0023 */
[----:B-12---:R-:W-:-:S08]  /*1590*/  @P1 DMUL R18, R32, R2 ;  /* 0x0000000220121228 */ /* 0x006fd00000000000 */
[----:B------:R-:W-:-:S11]  /*15a0*/  @P1 DFMA R30, R28, R34, R18 ;  /* 0x000000221c1e122b */ /* 0x000fd60000000012 */
.L_x_72:
[----:B------:R-:W-:Y:S05]  /*15b0*/  BSYNC.RELIABLE B1 ;  /* 0x0000000000017941 */ /* 0x000fea0003800100 */
.L_x_70:
[----:B-1----:R-:W-:Y:S02]  /*15c0*/  VIADD R19, R15, 0xffffffff ;  /* 0xffffffff0f137836 */ /* 0x002fe40000000000 */
[----:B------:R-:W-:-:S03]  /*15d0*/  IMAD.MOV.U32 R18, RZ, RZ, 0x1 ;  /* 0x00000001ff127424 */ /* 0x000fc600078e00ff */
[----:B------:R-:W-:-:S13]  /*15e0*/  ISETP.GE.AND P0, PT, R36, R19, PT ;  /* 0x000000132400720c */ /* 0x000fda0003f06270 */
[----:B------:R-:W-:Y:S02]  /*15f0*/  @!P0 IMAD.MOV.U32 R19, RZ, RZ, 0x7fc00000 ;  /* 0x7fc00000ff138424 */ /* 0x000fe400078e00ff */
[----:B------:R-:W-:Y:S02]  /*1600*/  @!P0 IMAD.MOV.U32 R34, RZ, RZ, R30 ;  /* 0x000000ffff228224 */ /* 0x000fe400078e001e */
[----:B------:R-:W-:Y:S01]  /*1610*/  @!P0 IMAD.MOV.U32 R35, RZ, RZ, R31 ;  /* 0x000000ffff238224 */ /* 0x000fe200078e001f */
[----:B------:R0:W-:Y:S04]  /*1620*/  @!P0 STG.E desc[UR6][R26.64], R19 ;  /* 0x000000131a008986 */ /* 0x0001e8000c101906 */
[----:B------:R0:W-:Y:S04]  /*1630*/  @!P0 STG.E desc[UR6][R24.64], R19 ;  /* 0x0000001318008986 */ /* 0x0001e8000c101906 */
[----:B------:R0:W-:Y:S01]  /*1640*/  @!P0 STG.E desc[UR6][R22.64], R19 ;  /* 0x0000001316008986 */ /* 0x0001e2000c101906 */
[----:B------:R-:W-:Y:S05]  /*1650*/  @!P0 BRA `(.L_x_73) ;  /* 0x0000000800208947 */ /* 0x000fea0003800000 */
[----:B------:R-:W-:Y:S01]  /*1660*/  ISETP.NE.AND P0, PT, R0, -0x1, PT ;  /* 0xffffffff0000780c */ /* 0x000fe20003f05270 */
[----:B------:R-:W-:Y:S01]  /*1670*/  BSSY.RECONVERGENT B1, `(.L_x_74) ;  /* 0x0000080000017945 */ /* 0x000fe20003800200 */
[----:B------:R-:W-:Y:S01]  /*1680*/  DADD R34, R32, -R30 ;  /* 0x0000000020227229 */ /* 0x000fe2000000081e */
[----:B0-----:R-:W-:Y:S02]  /*1690*/  IMAD.MOV.U32 R19, RZ, RZ, 0x7fc00000 ;  /* 0x7fc00000ff137424 */ /* 0x001fe400078e00ff */
[----:B------:R-:W-:-:S08]  /*16a0*/  IMAD.MOV.U32 R47, RZ, RZ, 0x7fc00000 ;  /* 0x7fc00000ff2f7424 */ /* 0x000fd000078e00ff */
[----:B------:R-:W-:Y:S05]  /*16b0*/  @P0 BRA `(.L_x_75) ;  /* 0x0000000000c80947 */ /* 0x000fea0003800000 */
[----:B------:R-:W-:Y:S01]  /*16c0*/  DADD R6, -RZ, |R34| ;  /* 0x00000000ff067229 */ /* 0x000fe20000000522 */
[----:B------:R-:W-:Y:S01]  /*16d0*/  UMOV UR4, 0xeb851eb8 ;  /* 0xeb851eb800047882 */ /* 0x000fe20000000000 */
[----:B------:R-:W-:Y:S01]  /*16e0*/  UMOV UR5, 0x3f8eb851 ;  /* 0x3f8eb85100057882 */ /* 0x000fe20000000000 */
[----:B------:R-:W-:Y:S01]  /*16f0*/  BSSY.RECONVERGENT B2, `(.L_x_76) ;  /* 0x0000027000027945 */ /* 0x000fe20003800200 */
[----:B------:R-:W-:-:S06]  /*1700*/  CS2R R8, SRZ ;  /* 0x0000000000087805 */ /* 0x000fcc000001ff00 */
[----:B------:R-:W-:Y:S02]  /*1710*/  FSEL R10, R6, RZ, P1 ;  /* 0x000000ff060a7208 */ /* 0x000fe40000800000 */
[----:B------:R-:W-:-:S06]  /*1720*/  FSEL R11, R7, +QNAN , P1 ;  /* 0x7ff80000070b7808 */ /* 0x000fcc0000800000 */
        /* <DEDUP_REMOVED lines=9> */
[----:B------:R-:W0:Y:S01]  /*17c0*/  MUFU.RCP64H R7, R33 ;  /* 0x0000002100077308 */ /* 0x000e220000001800 */
[----:B------:R-:W-:Y:S01]  /*17d0*/  IMAD.MOV.U32 R6, RZ, RZ, 0x1 ;  /* 0x00000001ff067424 */ /* 0x000fe200078e00ff */
[----:B------:R-:W-:Y:S01]  /*17e0*/  FSETP.GEU.AND P2, PT, |R35|, 6.5827683646048100446e-37, PT ;  /* 0x036000002300780b */ /* 0x000fe20003f4e200 */
[----:B------:R-:W-:Y:S04]  /*17f0*/  BSSY.RECONVERGENT B3, `(.L_x_78) ;  /* 0x0000014000037945 */ /* 0x000fe80003800200 */
        /* <DEDUP_REMOVED lines=11> */
[----:B------:R-:W-:Y:S01]  /*18b0*/  IMAD.MOV.U32 R36, RZ, RZ, R34 ;  /* 0x000000ffff247224 */ /* 0x000fe200078e0022 */
[----:B------:R-:W-:Y:S01]  /*18c0*/  MOV R18, 0x1910 ;  /* 0x0000191000127802 */ /* 0x000fe20000000f00 */
[----:B------:R-:W-:Y:S01]  /*18d0*/  IMAD.MOV.U32 R37, RZ, RZ, R35 ;  /* 0x000000ffff257224 */ /* 0x000fe200078e0023 */
[----:B------:R-:W-:Y:S01]  /*18e0*/  MOV R35, R33 ;  /* 0x0000002100237202 */ /* 0x000fe20000000f00 */
[----:B------:R-:W-:-:S07]  /*18f0*/  IMAD.MOV.U32 R34, RZ, RZ, R32 ;  /* 0x000000ffff227224 */ /* 0x000fce00078e0020 */
[----:B------:R-:W-:Y:S05]  /*1900*/  CALL.REL.NOINC `($__internal_1_$__cuda_sm20_div_rn_f64_full) ;  /* 0x0000000400b07944 */ /* 0x000fea0003c00000 */
[----:B------:R-:W-:Y:S02]  /*1910*/  IMAD.MOV.U32 R6, RZ, RZ, R40 ;  /* 0x000000ffff067224 */ /* 0x000fe400078e0028 */
[----:B------:R-:W-:-:S07]  /*1920*/  IMAD.MOV.U32 R7, RZ, RZ, R41 ;  /* 0x000000ffff077224 */ /* 0x000fce00078e0029 */
.L_x_79:
[----:B------:R-:W-:Y:S05]  /*1930*/  BSYNC.RECONVERGENT B3 ;  /* 0x0000000000037941 */ /* 0x000fea0003800200 */
.L_x_78:
[----:B------:R-:W-:Y:S02]  /*1940*/  FSEL R8, R6, RZ, P1 ;  /* 0x000000ff06087208 */ /* 0x000fe40000800000 */
[----:B------:R-:W-:-:S07]  /*1950*/  FSEL R9, R7, +QNAN , P1 ;  /* 0x7ff8000007097808 */ /* 0x000fce0000800000 */
.L_x_77:
[----:B------:R-:W-:Y:S05]  /*1960*/  BSYNC.RECONVERGENT B2 ;  /* 0x0000000000027941 */ /* 0x000fea0003800200 */
.L_x_76:
[----:B------:R0:W-:Y:S01]  /*1970*/  STL.64 [R1], R8 ;  /* 0x0000000801007387 */ /* 0x0001e20000100a00 */
[----:B------:R0:W1:Y:S01]  /*1980*/  F2F.F32.F64 R33, R8 ;  /* 0x0000000800217310 */ /* 0x0000620000301000 */
[----:B------:R-:W-:Y:S02]  /*1990*/  IMAD.MOV.U32 R12, RZ, RZ, RZ ;  /* 0x000000ffff0c7224 */ /* 0x000fe400078e00ff */
[----:B------:R-:W-:Y:S02]  /*19a0*/  IMAD.MOV.U32 R16, RZ, RZ, 0x1 ;  /* 0x00000001ff107424 */ /* 0x000fe400078e00ff */
[----:B------:R-:W-:Y:S02]  /*19b0*/  IMAD.MOV.U32 R6, RZ, RZ, R8 ;  /* 0x000000ffff067224 */ /* 0x000fe400078e0008 */
[----:B------:R-:W-:Y:S01]  /*19c0*/  IMAD.MOV.U32 R7, RZ, RZ, R9 ;  /* 0x000000ffff077224 */ /* 0x000fe200078e0009 */
[----:B------:R-:W-:Y:S06]  /*19d0*/  BRA `(.L_x_80) ;  /* 0x0000000400247947 */ /* 0x000fec0003800000 */
.L_x_75:
[----:B------:R-:W-:Y:S01]  /*19e0*/  ISETP.GE.AND P0, PT, R36, R15, PT ;  /* 0x0000000f2400720c */ /* 0x000fe20003f06270 */
[----:B------:R-:W-:-:S12]  /*19f0*/  IMAD.MOV.U32 R33, RZ, RZ, 0x7fc00000 ;  /* 0x7fc00000ff217424 */ /* 0x000fd800078e00ff */
[----:B------:R-:W-:Y:S05]  /*1a00*/  @!P0 BRA `(.L_x_80) ;  /* 0x0000000400188947 */ /* 0x000fea0003800000 */
[C---:B------:R-:W-:Y:S01]  /*1a10*/  DMUL R18, |R34|.reuse, R2 ;  /* 0x0000000222127228 */ /* 0x040fe20000000200 */
[----:B------:R-:W-:Y:S01]  /*1a20*/  UMOV UR4, 0xeb851eb8 ;  /* 0xeb851eb800047882 */ /* 0x000fe20000000000 */
[----:B------:R-:W-:Y:S01]  /*1a30*/  DSETP.NE.AND P0, PT, |R34|, +INF , PT ;  /* 0x7ff000002200742a */ /* 0x000fe20003f05200 */
[----:B------:R-:W-:Y:S01]  /*1a40*/  UMOV UR5, 0x3f8eb851 ;  /* 0x3f8eb85100057882 */ /* 0x000fe20000000000 */
[----:B------:R-:W-:Y:S04]  /*1a50*/  BSSY.RECONVERGENT B2, `(.L_x_81) ;  /* 0x0000026000027945 */ /* 0x000fe80003800200 */
[----:B------:R-:W-:-:S10]  /*1a60*/  DFMA R18, R28, R10, R18 ;  /* 0x0000000a1c12722b */ /* 0x000fd40000000012 */
[----:B------:R-:W-:Y:S01]  /*1a70*/  FSEL R10, R10, R18, !P0 ;  /* 0x000000120a0a7208 */ /* 0x000fe20004000000 */
[----:B------:R-:W-:Y:S01]  /*1a80*/  IMAD.MOV.U32 R18, RZ, RZ, 0x0 ;  /* 0x00000000ff127424 */ /* 0x000fe200078e00ff */
[----:B------:R-:W-:Y:S01]  /*1a90*/  FSEL R11, R11, R19, !P0 ;  /* 0x000000130b0b7208 */ /* 0x000fe20004000000 */
[----:B------:R-:W-:-:S05]  /*1aa0*/  IMAD.MOV.U32 R19, RZ, RZ, 0x7ff80000 ;  /* 0x7ff80000ff137424 */ /* 0x000fca00078e00ff */
[----:B------:R-:W-:Y:S01]  /*1ab0*/  DMUL R32, R10, UR4 ;  /* 0x000000040a207c28 */ /* 0x000fe20008000000 */
[----:B------:R-:W-:Y:S10]  /*1ac0*/  @!P1 BRA `(.L_x_82) ;  /* 0x0000000000789947 */ /* 0x000ff40003800000 */
[----:B------:R-:W-:Y:S01]  /*1ad0*/  DSETP.NEU.AND P0, PT, R32, RZ, PT ;  /* 0x000000ff2000722a */ /* 0x000fe20003f0d000 */
[----:B------:R-:W-:-:S13]  /*1ae0*/  CS2R R18, SRZ ;  /* 0x0000000000127805 */ /* 0x000fda000001ff00 */
        /* <DEDUP_REMOVED lines=19> */
[----:B------:R-:W-:Y:S02]  /*1c20*/  IMAD.MOV.U32 R37, RZ, RZ, R35 ;  /* 0x000000ffff257224 */ /* 0x000fe400078e0023 */
[----:B------:R-:W-:Y:S02]  /*1c30*/  IMAD.MOV.U32 R34, RZ, RZ, R32 ;  /* 0x000000ffff227224 */ /* 0x000fe400078e0020 */
[----:B------:R-:W-:-:S07]  /*1c40*/  IMAD.MOV.U32 R35, RZ, RZ, R33 ;  /* 0x000000ffff237224 */ /* 0x000fce00078e0021 */
[----:B------:R-:W-:Y:S05]  /*1c50*/  CALL.REL.NOINC `($__internal_1_$__cuda_sm20_div_rn_f64_full) ;  /* 0x0000000000dc7944 */ /* 0x000fea0003c00000 */
[----:B------:R-:W-:Y:S02]  /*1c60*/  IMAD.MOV.U32 R18, RZ, RZ, R40 ;  /* 0x000000ffff127224 */ /* 0x000fe400078e0028 */
[----:B------:R-:W-:-:S07]  /*1c70*/  IMAD.MOV.U32 R19, RZ, RZ, R41 ;  /* 0x000000ffff137224 */ /* 0x000fce00078e0029 */
.L_x_84:
[----:B------:R-:W-:Y:S05]  /*1c80*/  BSYNC.RECONVERGENT B3 ;  /* 0x0000000000037941 */ /* 0x000fea0003800200 */
.L_x_83:
[----:B------:R-:W-:Y:S02]  /*1c90*/  FSEL R18, R18, RZ, P1 ;  /* 0x000000ff12127208 */ /* 0x000fe40000800000 */
[----:B------:R-:W-:-:S07]  /*1ca0*/  FSEL R19, R19, RZ, P1 ;  /* 0x000000ff13137208 */ /* 0x000fce0000800000 */
.L_x_82:
[----:B------:R-:W-:Y:S05]  /*1cb0*/  BSYNC.RECONVERGENT B2 ;  /* 0x0000000000027941 */ /* 0x000fea0003800200 */
.L_x_81:
[----:B------:R-:W-:Y:S01]  /*1cc0*/  DMUL R32, R18, R4 ;  /* 0x0000000412207228 */ /* 0x000fe20000000000 */
        /* <DEDUP_REMOVED lines=9> */
[----:B------:R-:W2:Y:S01]  /*1d60*/  @P1 LDL.64 R32, [R41] ;  /* 0x0000000029201983 */ /* 0x000ea20000100a00 */
[----:B------:R-:W-:Y:S01]  /*1d70*/  @!P1 MOV R18, R8 ;  /* 0x0000000800129202 */ /* 0x000fe20000000f00 */
[----:B------:R-:W-:Y:S02]  /*1d80*/  @!P1 IMAD.MOV.U32 R19, RZ, RZ, R9 ;  /* 0x000000ffff139224 */ /* 0x000fe400078e0009 */
[----:B------:R0:W-:Y:S01]  /*1d90*/  @P1 STL.64 [R41], R8 ;  /* 0x0000000829001387 */ /* 0x0001e20000100a00 */
[----:B------:R-:W-:-:S05]  /*1da0*/  @!P1 VIADD R16, R16, 0x1 ;  /* 0x0000000110109836 */ /* 0x000fca0000000000 */
[----:B------:R-:W-:Y:S01]  /*1db0*/  ISETP.NE.AND P0, PT, R16, 0x4, PT ;  /* 0x000000041000780c */ /* 0x000fe20003f05270 */
[----:B--2---:R-:W-:Y:S01]  /*1dc0*/  @P1 DADD R18, R8, -R32 ;  /* 0x0000000008121229 */ /* 0x004fe20000000820 */
[----:B------:R-:W-:Y:S07]  /*1dd0*/  F2F.F32.F64 R33, R8 ;  /* 0x0000000800217310 */ /* 0x000fee0000301000 */
[----:B------:R-:W-:Y:S01]  /*1de0*/  DADD R6, R6, R18 ;  /* 0x0000000006067229 */ /* 0x000fe20000000012 */
[----:B------:R-:W-:-:S05]  /*1df0*/  @P1 VIADD R18, R12, 0x1 ;  /* 0x000000010c121836 */ /* 0x000fca0000000000 */
[----:B------:R-:W-:Y:S02]  /*1e00*/  @P1 LOP3.LUT R12, R18, 0x3, RZ, 0xc0, !PT ;  /* 0x00000003120c1812 */ /* 0x000fe400078ec0ff */
[----:B------:R-:W-:-:S06]  /*1e10*/  DMUL R34, R6, 0.25 ;  /* 0x3fd0000006227828 */ /* 0x000fcc0000000000 */
[----:B------:R-:W1:Y:S02]  /*1e20*/  F2F.F32.F64 R19, R34 ;  /* 0x0000002200137310 */ /* 0x000e640000301000 */
[----:B------:R-:W-:-:S10]  /*1e30*/  DADD R36, R8, -R34 ;  /* 0x0000000008247229 */ /* 0x000fd40000000822 */
[----:B------:R-:W2:Y:S01]  /*1e40*/  F2F.F32.F64 R36, R36 ;  /* 0x0000002400247310 */ /* 0x000ea20000301000 */
[----:B-1----:R-:W-:Y:S02]  /*1e50*/  FSEL R19, R19, +QNAN , !P0 ;  /* 0x7fc0000013137808 */ /* 0x002fe40004000000 */
[----:B0-2---:R-:W-:-:S07]  /*1e60*/  FSEL R47, R36, +QNAN , !P0 ;  /* 0x7fc00000242f7808 */ /* 0x005fce0004000000 */
.L_x_80:
[----:B------:R-:W-:Y:S05]  /*1e70*/  BSYNC.RECONVERGENT B1 ;  /* 0x0000000000017941 */ /* 0x000fea0003800200 */
.L_x_74:
[----:B-1----:R1:W-:Y:S01]  /*1e80*/  STG.E desc[UR6][R26.64], R33 ;  /* 0x000000211a007986 */ /* 0x0023e2000c101906 */
[----:B------:R-:W-:Y:S02]  /*1e90*/  IMAD.MOV.U32 R18, RZ, RZ, 0x1 ;  /* 0x00000001ff127424 */ /* 0x000fe400078e00ff */
[----:B------:R-:W-:Y:S01]  /*1ea0*/  IMAD.MOV.U32 R34, RZ, RZ, R30 ;  /* 0x000000ffff227224 */ /* 0x000fe200078e001e */
[----:B------:R1:W-:Y:S01]  /*1eb0*/  STG.E desc[UR6][R24.64], R19 ;  /* 0x0000001318007986 */ /* 0x0003e2000c101906 */
[----:B------:R-:W-:-:S03]  /*1ec0*/  IMAD.MOV.U32 R35, RZ, RZ, R31 ;  /* 0x000000ffff237224 */ /* 0x000fc600078e001f */
[----:B------:R1:W-:Y:S04]  /*1ed0*/  STG.E desc[UR6][R22.64], R47 ;  /* 0x0000002f16007986 */ /* 0x0003e8000c101906 */
.L_x_73:
[----:B------:R-:W-:Y:S05]  /*1ee0*/  BSYNC.RECONVERGENT B0 ;  /* 0x0000000000007941 */ /* 0x000fea0003800200 */
.L_x_69:
[----:B012---:R-:W-:Y:S01]  /*1ef0*/  IADD3 R22, P0, PT, R22, 0x4, RZ ;  /* 0x0000000416167810 */ /* 0x007fe20007f1e0ff */
[----:B------:R-:W-:Y:S01]  /*1f00*/  VIADD R17, R17, 0x1 ;  /* 0x0000000111117836 */ /* 0x000fe20000000000 */
[----:B------:R-:W-:Y:S02]  /*1f10*/  IADD3 R24, P2, PT, R24, 0x4, RZ ;  /* 0x0000000418187810 */ /* 0x000fe40007f5e0ff */
[----:B------:R-:W-:Y:S01]  /*1f20*/  IADD3 R26, P3, PT, R26, 0x4, RZ ;  /* 0x000000041a1a7810 */ /* 0x000fe20007f7e0ff */
[----:B------:R-:W-:Y:S01]  /*1f30*/  IMAD.X R23, RZ, RZ, R23, P0 ;  /* 0x000000ffff177224 */ /* 0x000fe200000e0617 */
[----:B------:R-:W-:Y:S01]  /*1f40*/  ISETP.NE.AND P0, PT, R17, RZ, PT ;  /* 0x000000ff1100720c */ /* 0x000fe20003f05270 */
[----:B------:R-:W-:Y:S01]  /*1f50*/  IMAD.X R25, RZ, RZ, R25, P2 ;  /* 0x000000ffff197224 */ /* 0x000fe200010e0619 */
[----:B------:R-:W-:Y:S01]  /*1f60*/  IADD3 R20, P1, PT, R20, 0x4, RZ ;  /* 0x0000000414147810 */ /* 0x000fe20007f3e0ff */
[----:B------:R-:W-:-:S04]  /*1f70*/  IMAD.X R27, RZ, RZ, R27, P3 ;  /* 0x000000ffff1b7224 */ /* 0x000fc800018e061b */
[----:B------:R-:W-:-:S06]  /*1f80*/  IMAD.X R21, RZ, RZ, R21, P1 ;  /* 0x000000ffff157224 */ /* 0x000fcc00008e0615 */
[----:B------:R-:W-:Y:S05]  /*1f90*/  @!P0 EXIT ;  /* 0x000000000000894d */ /* 0x000fea0003800000 */
[----:B------:R-:W-:Y:S02]  /*1fa0*/  VIADD R14, R14, 0x1 ;  /* 0x000000010e0e7836 */ /* 0x000fe40000000000 */
[----:B------:R-:W-:Y:S01]  /*1fb0*/  VIADD R0, R0, 0x1 ;  /* 0x0000000100007836 */ /* 0x000fe20000000000 */
[----:B------:R-:W-:Y:S06]  /*1fc0*/  BRA `(.L_x_85) ;  /* 0xfffffff000ec7947 */ /* 0x000fec000383ffff */
        .weak           $__internal_1_$__cuda_sm20_div_rn_f64_full
        .type           $__internal_1_$__cuda_sm20_div_rn_f64_full,@function
        .size           $__internal_1_$__cuda_sm20_div_rn_f64_full,(.L_x_95 - $__internal_1_$__cuda_sm20_div_rn_f64_full)
$__internal_1_$__cuda_sm20_div_rn_f64_full:
        /* <DEDUP_REMOVED lines=11> */
[----:B------:R-:W-:-:S03]  /*2080*/  ISETP.GE.U32.AND P2, PT, R48, R51, PT ;  /* 0x000000333000720c */ /* 0x000fc60003f46070 */
[----:B------:R-:W-:Y:S02]  /*2090*/  @!P3 LOP3.LUT R41, R35, 0x7ff00000, RZ, 0xc0, !PT ;  /* 0x7ff000002329b812 */ /* 0x000fe400078ec0ff */
[----:B------:R-:W0:Y:S02]  /*20a0*/  MUFU.RCP64H R39, R33 ;  /* 0x0000002100277308 */ /* 0x000e240000001800 */
[----:B------:R-:W-:Y:S02]  /*20b0*/  @!P3 ISETP.GE.U32.AND P4, PT, R48, R41, PT ;  /* 0x000000293000b20c */ /* 0x000fe40003f86070 */
[----:B------:R-:W-:Y:S02]  /*20c0*/  @!P0 LOP3.LUT R51, R33, 0x7ff00000, RZ, 0xc0, !PT ;  /* 0x7ff0000021338812 */ /* 0x000fe400078ec0ff */
[----:B------:R-:W-:-:S04]  /*20d0*/  @!P3 SEL R41, R49, 0x63400000, !P4 ;  /* 0x634000003129b807 */ /* 0x000fc80006000000 */
[----:B------:R-:W-:-:S04]  /*20e0*/  @!P3 LOP3.LUT R44, R41, 0x80000000, R37, 0xf8, !PT ;  /* 0x80000000292cb812 */ /* 0x000fc800078ef825 */
[----:B------:R-:W-:Y:S01]  /*20f0*/  @!P3 LOP3.LUT R45, R44, 0x100000, RZ, 0xfc, !PT ;  /* 0x001000002c2db812 */ /* 0x000fe200078efcff */
[----:B------:R-:W-:Y:S01]  /*2100*/  @!P3 IMAD.MOV.U32 R44, RZ, RZ, RZ ;  /* 0x000000ffff2cb224 */ /* 0x000fe200078e00ff */
        /* <DEDUP_REMOVED lines=8> */
[----:B------:R-:W-:-:S08]  /*2190*/  DFMA R40, R42, R40, R42 ;  /* 0x000000282a28722b */ /* 0x000fd0000000002a */
[----:B------:R-:W-:-:S08]  /*21a0*/  DMUL R42, R40, R38 ;  /* 0x00000026282a7228 */ /* 0x000fd00000000000 */
[----:B------:R-:W-:-:S08]  /*21b0*/  DFMA R44, R42, -R32, R38 ;  /* 0x800000202a2c722b */ /* 0x000fd00000000026 */
[----:B------:R-:W-:Y:S01]  /*21c0*/  DFMA R44, R40, R44, R42 ;  /* 0x0000002c282c722b */ /* 0x000fe2000000002a */
[----:B------:R-:W-:Y:S02]  /*21d0*/  MOV R42, R48 ;  /* 0x00000030002a7202 */ /* 0x000fe40000000f00 */
[----:B------:R-:W-:-:S05]  /*21e0*/  @!P3 LOP3.LUT R42, R39, 0x7ff00000, RZ, 0xc0, !PT ;  /* 0x7ff00000272ab812 */ /* 0x000fca00078ec0ff */
[----:B------:R-:W-:-:S05]  /*21f0*/  VIADD R40, R42, 0xffffffff ;  /* 0xffffffff2a287836 */ /* 0x000fca0000000000 */
[----:B------:R-:W-:Y:S01]  /*2200*/  ISETP.GT.U32.AND P0, PT, R40, 0x7feffffe, PT ;  /* 0x7feffffe2800780c */ /* 0x000fe20003f04070 */
[----:B------:R-:W-:-:S05]  /*2210*/  VIADD R40, R51, 0xffffffff ;  /* 0xffffffff33287836 */ /* 0x000fca0000000000 */
[----:B------:R-:W-:-:S13]  /*2220*/  ISETP.GT.U32.OR P0, PT, R40, 0x7feffffe, P0 ;  /* 0x7feffffe2800780c */ /* 0x000fda0000704470 */
        /* <DEDUP_REMOVED lines=28> */
.L_x_87:
[----:B------:R-:W-:-:S14]  /*23f0*/  DSETP.NAN.AND P0, PT, R36, R36, PT ;  /* 0x000000242400722a */ /* 0x000fdc0003f08000 */
[----:B------:R-:W-:Y:S05]  /*2400*/  @P0 BRA `(.L_x_89) ;  /* 0x0000000000440947 */ /* 0x000fea0003800000 */
[----:B------:R-:W-:-:S14]  /*2410*/  DSETP.NAN.AND P0, PT, R34, R34, PT ;  /* 0x000000222200722a */ /* 0x000fdc0003f08000 */
[----:B------:R-:W-:Y:S05]  /*2420*/  @P0 BRA `(.L_x_90) ;  /* 0x0000000000300947 */ /* 0x000fea0003800000 */
[----:B------:R-:W-:Y:S01]  /*2430*/  ISETP.NE.AND P0, PT, R42, R51, PT ;  /* 0x000000332a00720c */ /* 0x000fe20003f05270 */
[----:B------:R-:W-:Y:S02]  /*2440*/  IMAD.MOV.U32 R40, RZ, RZ, 0x0 ;  /* 0x00000000ff287424 */ /* 0x000fe400078e00ff */
[----:B------:R-:W-:-:S10]  /*2450*/  IMAD.MOV.U32 R41, RZ, RZ, -0x80000 ;  /* 0xfff80000ff297424 */ /* 0x000fd400078e00ff */
        /* <DEDUP_REMOVED lines=9> */
.L_x_90:
[----:B------:R-:W-:Y:S01]  /*24f0*/  LOP3.LUT R41, R35, 0x80000, RZ, 0xfc, !PT ;  /* 0x0008000023297812 */ /* 0x000fe200078efcff */
[----:B------:R-:W-:Y:S01]  /*2500*/  IMAD.MOV.U32 R40, RZ, RZ, R34 ;  /* 0x000000ffff287224 */ /* 0x000fe200078e0022 */
[----:B------:R-:W-:Y:S06]  /*2510*/  BRA `(.L_x_88) ;  /* 0x0000000000087947 */ /* 0x000fec0003800000 */
.L_x_89:
[----:B------:R-:W-:Y:S01]  /*2520*/  LOP3.LUT R41, R37, 0x80000, RZ, 0xfc, !PT ;  /* 0x0008000025297812 */ /* 0x000fe200078efcff */
[----:B------:R-:W-:-:S07]  /*2530*/  IMAD.MOV.U32 R40, RZ, RZ, R36 ;  /* 0x000000ffff287224 */ /* 0x000fce00078e0024 */
.L_x_88:
[----:B------:R-:W-:Y:S05]  /*2540*/  BSYNC.RECONVERGENT B4 ;  /* 0x0000000000047941 */ /* 0x000fea0003800200 */
.L_x_86:
[----:B------:R-:W-:Y:S02]  /*2550*/  IMAD.MOV.U32 R32, RZ, RZ, R18 ;  /* 0x000000ffff207224 */ /* 0x000fe400078e0012 */
[----:B------:R-:W-:-:S04]  /*2560*/  IMAD.MOV.U32 R33, RZ, RZ, 0x0 ;  /* 0x00000000ff217424 */ /* 0x000fc800078e00ff */
[----:B------:R-:W-:Y:S05]  /*2570*/  RET.REL.NODEC R32 `(wto_batch_f32) ;  /* 0xffffffd820a07950 */ /* 0x000fea0003c3ffff */
.L_x_91:
        /* <DEDUP_REMOVED lines=16> */
.L_x_95:


//--------------------- .text.wto_fill_nan3_f32   --------------------------
	.section	.text.wto_fill_nan3_f32,"ax",@progbits
	.align	128
        .global         wto_fill_nan3_f32
        .type           wto_fill_nan3_f32,@function
        .size           wto_fill_nan3_f32,(.L_x_98 - wto_fill_nan3_f32)
        .other          wto_fill_nan3_f32,@"STO_CUDA_ENTRY STV_DEFAULT"
wto_fill_nan3_f32:
.text.wto_fill_nan3_f32:
[----:B------:R-:W-:Y:S01]  /*0000*/  LDC R1, c[0x0][0x37c] ;  /* 0x0000df00ff017b82 */ /* 0x000fe20000000800 */
[----:B------:R-:W0:Y:S07]  /*0010*/  S2R R3, SR_TID.X ;  /* 0x0000000000037919 */ /* 0x000e2e0000002100 */
[----:B------:R-:W0:Y:S01]  /*0020*/  S2UR UR4, SR_CTAID.X ;  /* 0x00000000000479c3 */ /* 0x000e220000002500 */
[----:B------:R-:W1:Y:S07]  /*0030*/  LDCU.64 UR8, c[0x0][0x398] ;  /* 0x00007300ff0877ac */ /* 0x000e6e0008000a00 */
[----:B------:R-:W0:Y:S02]  /*0040*/  LDC R2, c[0x0][0x360] ;  /* 0x0000d800ff027b82 */ /* 0x000e240000000800 */
[----:B0-----:R-:W-:-:S05]  /*0050*/  IMAD R0, R2, UR4, R3 ;  /* 0x0000000402007c24 */ /* 0x001fca000f8e0203 */
[----:B-1----:R-:W-:-:S04]  /*0060*/  ISETP.GE.U32.AND P0, PT, R0, UR8, PT ;  /* 0x0000000800007c0c */ /* 0x002fc8000bf06070 */
[----:B------:R-:W-:-:S13]  /*0070*/  ISETP.GE.U32.AND.EX P0, PT, RZ, UR9, PT, P0 ;  /* 0x00000009ff007c0c */ /* 0x000fda000bf06100 */
[----:B------:R-:W-:Y:S05]  /*0080*/  @P0 EXIT ;  /* 0x000000000000094d */ /* 0x000fea0003800000 */
[----:B------:R-:W0:Y:S01]  /*0090*/  LDCU UR4, c[0x0][0x370] ;  /* 0x00006e00ff0477ac */ /* 0x000e220008000800 */
[----:B------:R-:W-:Y:S01]  /*00a0*/  IMAD.MOV.U32 R11, RZ, RZ, RZ ;  /* 0x000000ffff0b7224 */ /* 0x000fe200078e00ff */
[----:B------:R-:W1:Y:S01]  /*00b0*/  LDCU.64 UR6, c[0x0][0x358] ;  /* 0x00006b00ff0677ac */ /* 0x000e620008000a00 */
[----:B------:R-:W2:Y:S01]  /*00c0*/  LDCU.64 UR10, c[0x0][0x390] ;  /* 0x00007200ff0a77ac */ /* 0x000ea20008000a00 */
[----:B------:R-:W3:Y:S01]  /*00d0*/  LDCU.128 UR12, c[0x0][0x380] ;  /* 0x00007000ff0c77ac */ /* 0x000ee20008000c00 */
[----:B0-----:R-:W-:-:S07]  /*00e0*/  IMAD.WIDE.U32 R2, R2, UR4, RZ ;  /* 0x0000000402027c25 */ /* 0x001fce000f8e00ff */
.L_x_92:
[C---:B------:R-:W-:Y:S01]  /*00f0*/  IMAD.SHL.U32 R8, R0.reuse, 0x4, RZ ;  /* 0x0000000400087824 */ /* 0x040fe200078e00ff */
[----:B------:R-:W-:Y:S01]  /*0100*/  SHF.L.U64.HI R9, R0, 0x2, R11 ;  /* 0x0000000200097819 */ /* 0x000fe2000001020b */
[----:B------:R-:W-:-:S03]  /*0110*/  IMAD.MOV.U32 R13, RZ, RZ, 0x7fc00000 ;  /* 0x7fc00000ff0d7424 */ /* 0x000fc600078e00ff */
[C---:B---3--:R-:W-:Y:S02]  /*0120*/  IADD3 R4, P0, PT, R8.reuse, UR12, RZ ;  /* 0x0000000c08047c10 */ /* 0x048fe4000ff1e0ff */
[C---:B------:R-:W-:Y:S02]  /*0130*/  IADD3 R6, P1, PT, R8.reuse, UR14, RZ ;  /* 0x0000000e08067c10 */ /* 0x040fe4000ff3e0ff */
[----:B--2---:R-:W-:Y:S02]  /*0140*/  IADD3 R8, P2, PT, R8, UR10, RZ ;  /* 0x0000000a08087c10 */ /* 0x004fe4000ff5e0ff */
[C---:B------:R-:W-:Y:S02]  /*0150*/  IADD3.X R5, PT, PT, R9.reuse, UR13, RZ, P0, !PT ;  /* 0x0000000d09057c10 */ /* 0x040fe400087fe4ff */
[C---:B------:R-:W-:Y:S02]  /*0160*/  IADD3.X R7, PT, PT, R9.reuse, UR15, RZ, P1, !PT ;  /* 0x0000000f09077c10 */ /* 0x040fe40008ffe4ff */
[----:B------:R-:W-:Y:S01]  /*0170*/  IADD3.X R9, PT, PT, R9, UR11, RZ, P2, !PT ;  /* 0x0000000b09097c10 */ /* 0x000fe200097fe4ff */
[----:B-1----:R0:W-:Y:S01]  /*0180*/  STG.E desc[UR6][R4.64], R13 ;  /* 0x0000000d04007986 */ /* 0x0021e2000c101906 */
[----:B------:R-:W-:-:S03]  /*0190*/  IADD3 R0, P0, PT, R2, R0, RZ ;  /* 0x0000000002007210 */ /* 0x000fc60007f1e0ff */
[----:B------:R0:W-:Y:S02]  /*01a0*/  STG.E desc[UR6][R6.64], R13 ;  /* 0x0000000d06007986 */ /* 0x0001e4000c101906 */
[----:B------:R-:W-:Y:S01]  /*01b0*/  IMAD.X R11, R3, 0x1, R11, P0 ;  /* 0x00000001030b7824 */ /* 0x000fe200000e060b */
[----:B------:R-:W-:Y:S01]  /*01c0*/  ISETP.GE.U32.AND P0, PT, R0, UR8, PT ;  /* 0x0000000800007c0c */ /* 0x000fe2000bf06070 */
[----:B------:R0:W-:Y:S03]  /*01d0*/  STG.E desc[UR6][R8.64], R13 ;  /* 0x0000000d08007986 */ /* 0x0001e6000c101906 */
[----:B------:R-:W-:-:S13]  /*01e0*/  ISETP.GE.U32.AND.EX P0, PT, R11, UR9, PT, P0 ;  /* 0x000000090b007c0c */ /* 0x000fda000bf06100 */
[----:B0-----:R-:W-:Y:S05]  /*01f0*/  @!P0 BRA `(.L_x_92) ;  /* 0xfffffffc00bc8947 */ /* 0x001fea000383ffff */
[----:B------:R-:W-:Y:S05]  /*0200*/  EXIT ;  /* 0x000000000000794d */ /* 0x000fea0003800000 */
.L_x_93:
        /* <DEDUP_REMOVED lines=15> */
.L_x_98:


//--------------------- .nv.shared.reserved.0     --------------------------
	.section	.nv.shared.reserved.0,"aw",@nobits
	.weak		__nv_reservedSMEM_offset_0_alias
	.size		__nv_reservedSMEM_offset_0_alias, 0, 64
	.other		__nv_reservedSMEM_offset_0_alias,@"STO_CUDA_RESERVED_SHARED STV_DEFAULT"
__nv_reservedSMEM_offset_0_alias:
	.zero		0
	.zero		64


//--------------------- .nv.constant0.wto_many_series_one_param_time_major_f32 --------------------------
	.section	.nv.constant0.wto_many_series_one_param_time_major_f32,"a",@progbits
	.sectionflags	@""
	.align	4
.nv.constant0.wto_many_series_one_param_time_major_f32:
	.zero		952


//--------------------- .nv.constant0.wto_batch_f32 --------------------------
	.section	.nv.constant0.wto_batch_f32,"a",@progbits
	.sectionflags	@""
	.align	4
.nv.constant0.wto_batch_f32:
	.zero		960


//--------------------- .nv.constant0.wto_fill_nan3_f32 --------------------------
	.section	.nv.constant0.wto_fill_nan3_f32,"a",@progbits
	.sectionflags	@""
	.align	4
.nv.constant0.wto_fill_nan3_f32:
	.zero		928


//--------------------- SYMBOLS --------------------------

	.type		.nv.reservedSmem.offset0,@object
	.size		.nv.reservedSmem.offset0,0x4
